//
// Generated by NVIDIA NVVM Compiler
//
// Compiler Build ID: CL-36424714
// Cuda compilation tools, release 13.0, V13.0.88
// Based on NVVM 20.0.0
//

.version 9.0
.target sm_100
.address_size 64

	// .globl	_Z9matmul_cuPKfS0_Pfi
// _ZZ9matmul_cuPKfS0_PfiE6A_tile has been demoted
// _ZZ9matmul_cuPKfS0_PfiE6B_tile has been demoted

.visible .entry _Z9matmul_cuPKfS0_Pfi(
	.param .u64 .ptr .align 1 _Z9matmul_cuPKfS0_Pfi_param_0,
	.param .u64 .ptr .align 1 _Z9matmul_cuPKfS0_Pfi_param_1,
	.param .u64 .ptr .align 1 _Z9matmul_cuPKfS0_Pfi_param_2,
	.param .u32 _Z9matmul_cuPKfS0_Pfi_param_3
)
{
	.local .align 16 .b8 	__local_depot0[64];
	.reg .b64 	%SP;
	.reg .b64 	%SPL;
	.reg .pred 	%p<4>;
	.reg .b32 	%r<67>;
	.reg .b32 	%f<662>;
	.reg .b64 	%rd<37>;
	// demoted variable
	.shared .align 4 .b8 _ZZ9matmul_cuPKfS0_PfiE6A_tile[17408];
	// demoted variable
	.shared .align 4 .b8 _ZZ9matmul_cuPKfS0_PfiE6B_tile[17408];
	mov.u64 	%SPL, __local_depot0;
	ld.param.u32 	%r6, [_Z9matmul_cuPKfS0_Pfi_param_3];
	add.u64 	%rd1, %SPL, 0;
	mov.f32 	%f646, 0f00000000;
	st.local.v4.f32 	[%rd1], {%f646, %f646, %f646, %f646};
	st.local.v4.f32 	[%rd1+16], {%f646, %f646, %f646, %f646};
	st.local.v4.f32 	[%rd1+32], {%f646, %f646, %f646, %f646};
	st.local.v4.f32 	[%rd1+48], {%f646, %f646, %f646, %f646};
	setp.lt.s32 	%p1, %r6, 64;
	mov.f32 	%f647, %f646;
	mov.f32 	%f648, %f646;
	mov.f32 	%f649, %f646;
	mov.f32 	%f650, %f646;
	mov.f32 	%f651, %f646;
	mov.f32 	%f652, %f646;
	mov.f32 	%f653, %f646;
	mov.f32 	%f654, %f646;
	mov.f32 	%f655, %f646;
	mov.f32 	%f656, %f646;
	mov.f32 	%f657, %f646;
	mov.f32 	%f658, %f646;
	mov.f32 	%f659, %f646;
	mov.f32 	%f660, %f646;
	mov.f32 	%f661, %f646;
	@%p1 bra 	$L__BB0_6;
	ld.param.u32 	%r62, [_Z9matmul_cuPKfS0_Pfi_param_3];
	shr.s32 	%r8, %r62, 31;
	shr.u32 	%r9, %r8, 26;
	add.s32 	%r10, %r62, %r9;
	shr.s32 	%r1, %r10, 6;
	mov.b32 	%r65, 0;
	mov.u32 	%r13, %tid.x;
	shl.b32 	%r14, %r13, 2;
	mov.u32 	%r16, %tid.y;
$L__BB0_2:
	ld.param.u32 	%r63, [_Z9matmul_cuPKfS0_Pfi_param_3];
	ld.param.u64 	%rd34, [_Z9matmul_cuPKfS0_Pfi_param_1];
	ld.param.u64 	%rd33, [_Z9matmul_cuPKfS0_Pfi_param_0];
	shl.b32 	%r12, %r65, 6;
	add.s32 	%r15, %r12, %r14;
	shl.b32 	%r17, %r16, 2;
	add.s32 	%r18, %r12, %r17;
	mov.u32 	%r19, %ntid.y;
	mov.u32 	%r20, %ctaid.y;
	mad.lo.s32 	%r21, %r19, %r20, %r16;
	mul.lo.s32 	%r22, %r21, %r63;
	shl.b32 	%r23, %r22, 2;
	add.s32 	%r24, %r15, %r23;
	cvta.to.global.u64 	%rd9, %rd33;
	mul.wide.u32 	%rd10, %r24, 4;
	add.s64 	%rd11, %rd9, %rd10;
	ld.global.v4.f32 	{%f290, %f291, %f292, %f293}, [%rd11];
	mov.u32 	%r25, %ntid.x;
	mov.u32 	%r26, %ctaid.x;
	mad.lo.s32 	%r27, %r25, %r26, %r13;
	shl.b32 	%r28, %r27, 2;
	mad.lo.s32 	%r29, %r18, %r63, %r28;
	cvta.to.global.u64 	%rd12, %rd34;
	mul.wide.s32 	%rd13, %r29, 4;
	add.s64 	%rd14, %rd12, %rd13;
	ld.global.v4.f32 	{%f294, %f295, %f296, %f297}, [%rd14];
	mov.u32 	%r30, _ZZ9matmul_cuPKfS0_PfiE6A_tile;
	mad.lo.s32 	%r31, %r16, 1088, %r30;
	shl.b32 	%r32, %r13, 4;
	add.s32 	%r33, %r31, %r32;
	st.shared.f32 	[%r33], %f290;
	shl.b32 	%r34, %r16, 4;
	mov.u32 	%r35, _ZZ9matmul_cuPKfS0_PfiE6B_tile;
	mad.lo.s32 	%r36, %r13, 1088, %r35;
	add.s32 	%r37, %r36, %r34;
	st.shared.f32 	[%r37], %f294;
	st.shared.f32 	[%r33+4], %f291;
	st.shared.f32 	[%r37+272], %f295;
	st.shared.f32 	[%r33+8], %f292;
	st.shared.f32 	[%r37+544], %f296;
	st.shared.f32 	[%r33+12], %f293;
	st.shared.f32 	[%r37+816], %f297;
	add.s32 	%r38, %r24, %r63;
	mul.wide.u32 	%rd15, %r38, 4;
	add.s64 	%rd16, %rd9, %rd15;
	ld.global.v4.f32 	{%f298, %f299, %f300, %f301}, [%rd16];
	mul.wide.u32 	%rd17, %r63, 4;
	add.s64 	%rd18, %rd14, %rd17;
	ld.global.v4.f32 	{%f302, %f303, %f304, %f305}, [%rd18];
	st.shared.f32 	[%r33+272], %f298;
	st.shared.f32 	[%r37+4], %f302;
	st.shared.f32 	[%r33+276], %f299;
	st.shared.f32 	[%r37+276], %f303;
	st.shared.f32 	[%r33+280], %f300;
	st.shared.f32 	[%r37+548], %f304;
	st.shared.f32 	[%r33+284], %f301;
	st.shared.f32 	[%r37+820], %f305;
	add.s32 	%r39, %r38, %r63;
	mul.wide.u32 	%rd19, %r39, 4;
	add.s64 	%rd20, %rd9, %rd19;
	ld.global.v4.f32 	{%f306, %f307, %f308, %f309}, [%rd20];
	add.s64 	%rd21, %rd18, %rd17;
	ld.global.v4.f32 	{%f310, %f311, %f312, %f313}, [%rd21];
	st.shared.f32 	[%r33+544], %f306;
	st.shared.f32 	[%r37+8], %f310;
	st.shared.f32 	[%r33+548], %f307;
	st.shared.f32 	[%r37+280], %f311;
	st.shared.f32 	[%r33+552], %f308;
	st.shared.f32 	[%r37+552], %f312;
	st.shared.f32 	[%r33+556], %f309;
	st.shared.f32 	[%r37+824], %f313;
	add.s32 	%r40, %r39, %r63;
	mul.wide.u32 	%rd22, %r40, 4;
	add.s64 	%rd23, %rd9, %rd22;
	ld.global.v4.f32 	{%f314, %f315, %f316, %f317}, [%rd23];
	add.s64 	%rd24, %rd21, %rd17;
	ld.global.v4.f32 	{%f318, %f319, %f320, %f321}, [%rd24];
	st.shared.f32 	[%r33+816], %f314;
	st.shared.f32 	[%r37+12], %f318;
	st.shared.f32 	[%r33+820], %f315;
	st.shared.f32 	[%r37+284], %f319;
	st.shared.f32 	[%r33+824], %f316;
	st.shared.f32 	[%r37+556], %f320;
	st.shared.f32 	[%r33+828], %f317;
	st.shared.f32 	[%r37+828], %f321;
	bar.sync 	0;
	ld.shared.f32 	%f1, [%r36];
	ld.shared.f32 	%f2, [%r36+4];
	ld.shared.f32 	%f3, [%r36+8];
	ld.shared.f32 	%f4, [%r36+12];
	ld.shared.f32 	%f5, [%r36+16];
	ld.shared.f32 	%f6, [%r36+20];
	ld.shared.f32 	%f7, [%r36+24];
	ld.shared.f32 	%f8, [%r36+28];
	ld.shared.f32 	%f9, [%r36+32];
	ld.shared.f32 	%f10, [%r36+36];
	ld.shared.f32 	%f11, [%r36+40];
	ld.shared.f32 	%f12, [%r36+44];
	ld.shared.f32 	%f13, [%r36+48];
	ld.shared.f32 	%f14, [%r36+52];
	ld.shared.f32 	%f15, [%r36+56];
	ld.shared.f32 	%f16, [%r36+60];
	ld.shared.f32 	%f17, [%r36+64];
	ld.shared.f32 	%f18, [%r36+68];
	ld.shared.f32 	%f19, [%r36+72];
	ld.shared.f32 	%f20, [%r36+76];
	ld.shared.f32 	%f21, [%r36+80];
	ld.shared.f32 	%f22, [%r36+84];
	ld.shared.f32 	%f23, [%r36+88];
	ld.shared.f32 	%f24, [%r36+92];
	ld.shared.f32 	%f25, [%r36+96];
	ld.shared.f32 	%f26, [%r36+100];
	ld.shared.f32 	%f27, [%r36+104];
	ld.shared.f32 	%f28, [%r36+108];
	ld.shared.f32 	%f29, [%r36+112];
	ld.shared.f32 	%f30, [%r36+116];
	ld.shared.f32 	%f31, [%r36+120];
	ld.shared.f32 	%f32, [%r36+124];
	ld.shared.f32 	%f33, [%r36+128];
	ld.shared.f32 	%f34, [%r36+132];
	ld.shared.f32 	%f35, [%r36+136];
	ld.shared.f32 	%f36, [%r36+140];
	ld.shared.f32 	%f37, [%r36+144];
	ld.shared.f32 	%f38, [%r36+148];
	ld.shared.f32 	%f39, [%r36+152];
	ld.shared.f32 	%f40, [%r36+156];
	ld.shared.f32 	%f41, [%r36+160];
	ld.shared.f32 	%f42, [%r36+164];
	ld.shared.f32 	%f43, [%r36+168];
	ld.shared.f32 	%f44, [%r36+172];
	ld.shared.f32 	%f45, [%r36+176];
	ld.shared.f32 	%f46, [%r36+180];
	ld.shared.f32 	%f47, [%r36+184];
	ld.shared.f32 	%f48, [%r36+188];
	ld.shared.f32 	%f49, [%r36+192];
	ld.shared.f32 	%f50, [%r36+196];
	ld.shared.f32 	%f51, [%r36+200];
	ld.shared.f32 	%f52, [%r36+204];
	ld.shared.f32 	%f53, [%r36+208];
	ld.shared.f32 	%f54, [%r36+212];
	ld.shared.f32 	%f55, [%r36+216];
	ld.shared.f32 	%f56, [%r36+220];
	ld.shared.f32 	%f57, [%r36+224];
	ld.shared.f32 	%f58, [%r36+228];
	ld.shared.f32 	%f59, [%r36+232];
	ld.shared.f32 	%f60, [%r36+236];
	ld.shared.f32 	%f61, [%r36+240];
	ld.shared.f32 	%f62, [%r36+244];
	ld.shared.f32 	%f63, [%r36+248];
	ld.shared.f32 	%f64, [%r36+252];
	ld.shared.f32 	%f65, [%r36+272];
	ld.shared.f32 	%f66, [%r36+276];
	ld.shared.f32 	%f67, [%r36+280];
	ld.shared.f32 	%f68, [%r36+284];
	ld.shared.f32 	%f69, [%r36+288];
	ld.shared.f32 	%f70, [%r36+292];
	ld.shared.f32 	%f71, [%r36+296];
	ld.shared.f32 	%f72, [%r36+300];
	ld.shared.f32 	%f73, [%r36+304];
	ld.shared.f32 	%f74, [%r36+308];
	ld.shared.f32 	%f75, [%r36+312];
	ld.shared.f32 	%f76, [%r36+316];
	ld.shared.f32 	%f77, [%r36+320];
	ld.shared.f32 	%f78, [%r36+324];
	ld.shared.f32 	%f79, [%r36+328];
	ld.shared.f32 	%f80, [%r36+332];
	ld.shared.f32 	%f81, [%r36+336];
	ld.shared.f32 	%f82, [%r36+340];
	ld.shared.f32 	%f83, [%r36+344];
	ld.shared.f32 	%f84, [%r36+348];
	ld.shared.f32 	%f85, [%r36+352];
	ld.shared.f32 	%f86, [%r36+356];
	ld.shared.f32 	%f87, [%r36+360];
	ld.shared.f32 	%f88, [%r36+364];
	ld.shared.f32 	%f89, [%r36+368];
	ld.shared.f32 	%f90, [%r36+372];
	ld.shared.f32 	%f91, [%r36+376];
	ld.shared.f32 	%f92, [%r36+380];
	ld.shared.f32 	%f93, [%r36+384];
	ld.shared.f32 	%f94, [%r36+388];
	ld.shared.f32 	%f95, [%r36+392];
	ld.shared.f32 	%f96, [%r36+396];
	ld.shared.f32 	%f97, [%r36+400];
	ld.shared.f32 	%f98, [%r36+404];
	ld.shared.f32 	%f99, [%r36+408];
	ld.shared.f32 	%f100, [%r36+412];
	ld.shared.f32 	%f101, [%r36+416];
	ld.shared.f32 	%f102, [%r36+420];
	ld.shared.f32 	%f103, [%r36+424];
	ld.shared.f32 	%f104, [%r36+428];
	ld.shared.f32 	%f105, [%r36+432];
	ld.shared.f32 	%f106, [%r36+436];
	ld.shared.f32 	%f107, [%r36+440];
	ld.shared.f32 	%f108, [%r36+444];
	ld.shared.f32 	%f109, [%r36+448];
	ld.shared.f32 	%f110, [%r36+452];
	ld.shared.f32 	%f111, [%r36+456];
	ld.shared.f32 	%f112, [%r36+460];
	ld.shared.f32 	%f113, [%r36+464];
	ld.shared.f32 	%f114, [%r36+468];
	ld.shared.f32 	%f115, [%r36+472];
	ld.shared.f32 	%f116, [%r36+476];
	ld.shared.f32 	%f117, [%r36+480];
	ld.shared.f32 	%f118, [%r36+484];
	ld.shared.f32 	%f119, [%r36+488];
	ld.shared.f32 	%f120, [%r36+492];
	ld.shared.f32 	%f121, [%r36+496];
	ld.shared.f32 	%f122, [%r36+500];
	ld.shared.f32 	%f123, [%r36+504];
	ld.shared.f32 	%f124, [%r36+508];
	ld.shared.f32 	%f125, [%r36+512];
	ld.shared.f32 	%f126, [%r36+516];
	ld.shared.f32 	%f127, [%r36+520];
	ld.shared.f32 	%f128, [%r36+524];
	ld.shared.f32 	%f129, [%r36+544];
	ld.shared.f32 	%f130, [%r36+548];
	ld.shared.f32 	%f131, [%r36+552];
	ld.shared.f32 	%f132, [%r36+556];
	ld.shared.f32 	%f133, [%r36+560];
	ld.shared.f32 	%f134, [%r36+564];
	ld.shared.f32 	%f135, [%r36+568];
	ld.shared.f32 	%f136, [%r36+572];
	ld.shared.f32 	%f137, [%r36+576];
	ld.shared.f32 	%f138, [%r36+580];
	ld.shared.f32 	%f139, [%r36+584];
	ld.shared.f32 	%f140, [%r36+588];
	ld.shared.f32 	%f141, [%r36+592];
	ld.shared.f32 	%f142, [%r36+596];
	ld.shared.f32 	%f143, [%r36+600];
	ld.shared.f32 	%f144, [%r36+604];
	ld.shared.f32 	%f145, [%r36+608];
	ld.shared.f32 	%f146, [%r36+612];
	ld.shared.f32 	%f147, [%r36+616];
	ld.shared.f32 	%f148, [%r36+620];
	ld.shared.f32 	%f149, [%r36+624];
	ld.shared.f32 	%f150, [%r36+628];
	ld.shared.f32 	%f151, [%r36+632];
	ld.shared.f32 	%f152, [%r36+636];
	ld.shared.f32 	%f153, [%r36+640];
	ld.shared.f32 	%f154, [%r36+644];
	ld.shared.f32 	%f155, [%r36+648];
	ld.shared.f32 	%f156, [%r36+652];
	ld.shared.f32 	%f157, [%r36+656];
	ld.shared.f32 	%f158, [%r36+660];
	ld.shared.f32 	%f159, [%r36+664];
	ld.shared.f32 	%f160, [%r36+668];
	ld.shared.f32 	%f161, [%r36+672];
	ld.shared.f32 	%f162, [%r36+676];
	ld.shared.f32 	%f163, [%r36+680];
	ld.shared.f32 	%f164, [%r36+684];
	ld.shared.f32 	%f165, [%r36+688];
	ld.shared.f32 	%f166, [%r36+692];
	ld.shared.f32 	%f167, [%r36+696];
	ld.shared.f32 	%f168, [%r36+700];
	ld.shared.f32 	%f169, [%r36+704];
	ld.shared.f32 	%f170, [%r36+708];
	ld.shared.f32 	%f171, [%r36+712];
	ld.shared.f32 	%f172, [%r36+716];
	ld.shared.f32 	%f173, [%r36+720];
	ld.shared.f32 	%f174, [%r36+724];
	ld.shared.f32 	%f175, [%r36+728];
	ld.shared.f32 	%f176, [%r36+732];
	ld.shared.f32 	%f177, [%r36+736];
	ld.shared.f32 	%f178, [%r36+740];
	ld.shared.f32 	%f179, [%r36+744];
	ld.shared.f32 	%f180, [%r36+748];
	ld.shared.f32 	%f181, [%r36+752];
	ld.shared.f32 	%f182, [%r36+756];
	ld.shared.f32 	%f183, [%r36+760];
	ld.shared.f32 	%f184, [%r36+764];
	ld.shared.f32 	%f185, [%r36+768];
	ld.shared.f32 	%f186, [%r36+772];
	ld.shared.f32 	%f187, [%r36+776];
	ld.shared.f32 	%f188, [%r36+780];
	ld.shared.f32 	%f189, [%r36+784];
	ld.shared.f32 	%f190, [%r36+788];
	ld.shared.f32 	%f191, [%r36+792];
	ld.shared.f32 	%f192, [%r36+796];
	ld.shared.f32 	%f193, [%r36+816];
	ld.shared.f32 	%f194, [%r36+820];
	ld.shared.f32 	%f195, [%r36+824];
	ld.shared.f32 	%f196, [%r36+828];
	ld.shared.f32 	%f197, [%r36+832];
	ld.shared.f32 	%f198, [%r36+836];
	ld.shared.f32 	%f199, [%r36+840];
	ld.shared.f32 	%f200, [%r36+844];
	ld.shared.f32 	%f201, [%r36+848];
	ld.shared.f32 	%f202, [%r36+852];
	ld.shared.f32 	%f203, [%r36+856];
	ld.shared.f32 	%f204, [%r36+860];
	ld.shared.f32 	%f205, [%r36+864];
	ld.shared.f32 	%f206, [%r36+868];
	ld.shared.f32 	%f207, [%r36+872];
	ld.shared.f32 	%f208, [%r36+876];
	ld.shared.f32 	%f209, [%r36+880];
	ld.shared.f32 	%f210, [%r36+884];
	ld.shared.f32 	%f211, [%r36+888];
	ld.shared.f32 	%f212, [%r36+892];
	ld.shared.f32 	%f213, [%r36+896];
	ld.shared.f32 	%f214, [%r36+900];
	ld.shared.f32 	%f215, [%r36+904];
	ld.shared.f32 	%f216, [%r36+908];
	ld.shared.f32 	%f217, [%r36+912];
	ld.shared.f32 	%f218, [%r36+916];
	ld.shared.f32 	%f219, [%r36+920];
	ld.shared.f32 	%f220, [%r36+924];
	ld.shared.f32 	%f221, [%r36+928];
	ld.shared.f32 	%f222, [%r36+932];
	ld.shared.f32 	%f223, [%r36+936];
	ld.shared.f32 	%f224, [%r36+940];
	ld.shared.f32 	%f225, [%r36+944];
	ld.shared.f32 	%f226, [%r36+948];
	ld.shared.f32 	%f227, [%r36+952];
	ld.shared.f32 	%f228, [%r36+956];
	ld.shared.f32 	%f229, [%r36+960];
	ld.shared.f32 	%f230, [%r36+964];
	ld.shared.f32 	%f231, [%r36+968];
	ld.shared.f32 	%f232, [%r36+972];
	ld.shared.f32 	%f233, [%r36+976];
	ld.shared.f32 	%f234, [%r36+980];
	ld.shared.f32 	%f235, [%r36+984];
	ld.shared.f32 	%f236, [%r36+988];
	ld.shared.f32 	%f237, [%r36+992];
	ld.shared.f32 	%f238, [%r36+996];
	ld.shared.f32 	%f239, [%r36+1000];
	ld.shared.f32 	%f240, [%r36+1004];
	ld.shared.f32 	%f241, [%r36+1008];
	ld.shared.f32 	%f242, [%r36+1012];
	ld.shared.f32 	%f243, [%r36+1016];
	ld.shared.f32 	%f244, [%r36+1020];
	ld.shared.f32 	%f245, [%r36+1024];
	ld.shared.f32 	%f246, [%r36+1028];
	ld.shared.f32 	%f247, [%r36+1032];
	ld.shared.f32 	%f248, [%r36+1036];
	ld.shared.f32 	%f249, [%r36+1040];
	ld.shared.f32 	%f250, [%r36+1044];
	ld.shared.f32 	%f251, [%r36+1048];
	ld.shared.f32 	%f252, [%r36+1052];
	ld.shared.f32 	%f253, [%r36+1056];
	ld.shared.f32 	%f254, [%r36+1060];
	ld.shared.f32 	%f255, [%r36+1064];
	ld.shared.f32 	%f256, [%r36+1068];
	mov.b64 	%rd36, 0;
	mov.b32 	%r66, 128;
$L__BB0_3:
	mov.u32 	%r41, %tid.y;
	mov.u32 	%r42, _ZZ9matmul_cuPKfS0_PfiE6A_tile;
	mad.lo.s32 	%r43, %r41, 1088, %r42;
	add.s32 	%r44, %r43, %r66;
	add.s64 	%rd25, %rd1, %rd36;
	ld.local.v4.f32 	{%f322, %f323, %f324, %f325}, [%rd25];
	ld.shared.f32 	%f326, [%r44+-128];
	fma.rn.f32 	%f327, %f326, %f1, %f322;
	ld.shared.f32 	%f328, [%r44+-124];
	fma.rn.f32 	%f329, %f328, %f2, %f327;
	ld.shared.f32 	%f330, [%r44+-120];
	fma.rn.f32 	%f331, %f330, %f3, %f329;
	ld.shared.f32 	%f332, [%r44+-116];
	fma.rn.f32 	%f333, %f332, %f4, %f331;
	ld.shared.f32 	%f334, [%r44+-112];
	fma.rn.f32 	%f335, %f334, %f5, %f333;
	ld.shared.f32 	%f336, [%r44+-108];
	fma.rn.f32 	%f337, %f336, %f6, %f335;
	ld.shared.f32 	%f338, [%r44+-104];
	fma.rn.f32 	%f339, %f338, %f7, %f337;
	ld.shared.f32 	%f340, [%r44+-100];
	fma.rn.f32 	%f341, %f340, %f8, %f339;
	ld.shared.f32 	%f342, [%r44+-96];
	fma.rn.f32 	%f343, %f342, %f9, %f341;
	ld.shared.f32 	%f344, [%r44+-92];
	fma.rn.f32 	%f345, %f344, %f10, %f343;
	ld.shared.f32 	%f346, [%r44+-88];
	fma.rn.f32 	%f347, %f346, %f11, %f345;
	ld.shared.f32 	%f348, [%r44+-84];
	fma.rn.f32 	%f349, %f348, %f12, %f347;
	ld.shared.f32 	%f350, [%r44+-80];
	fma.rn.f32 	%f351, %f350, %f13, %f349;
	ld.shared.f32 	%f352, [%r44+-76];
	fma.rn.f32 	%f353, %f352, %f14, %f351;
	ld.shared.f32 	%f354, [%r44+-72];
	fma.rn.f32 	%f355, %f354, %f15, %f353;
	ld.shared.f32 	%f356, [%r44+-68];
	fma.rn.f32 	%f357, %f356, %f16, %f355;
	ld.shared.f32 	%f358, [%r44+-64];
	fma.rn.f32 	%f359, %f358, %f17, %f357;
	ld.shared.f32 	%f360, [%r44+-60];
	fma.rn.f32 	%f361, %f360, %f18, %f359;
	ld.shared.f32 	%f362, [%r44+-56];
	fma.rn.f32 	%f363, %f362, %f19, %f361;
	ld.shared.f32 	%f364, [%r44+-52];
	fma.rn.f32 	%f365, %f364, %f20, %f363;
	ld.shared.f32 	%f366, [%r44+-48];
	fma.rn.f32 	%f367, %f366, %f21, %f365;
	ld.shared.f32 	%f368, [%r44+-44];
	fma.rn.f32 	%f369, %f368, %f22, %f367;
	ld.shared.f32 	%f370, [%r44+-40];
	fma.rn.f32 	%f371, %f370, %f23, %f369;
	ld.shared.f32 	%f372, [%r44+-36];
	fma.rn.f32 	%f373, %f372, %f24, %f371;
	ld.shared.f32 	%f374, [%r44+-32];
	fma.rn.f32 	%f375, %f374, %f25, %f373;
	ld.shared.f32 	%f376, [%r44+-28];
	fma.rn.f32 	%f377, %f376, %f26, %f375;
	ld.shared.f32 	%f378, [%r44+-24];
	fma.rn.f32 	%f379, %f378, %f27, %f377;
	ld.shared.f32 	%f380, [%r44+-20];
	fma.rn.f32 	%f381, %f380, %f28, %f379;
	ld.shared.f32 	%f382, [%r44+-16];
	fma.rn.f32 	%f383, %f382, %f29, %f381;
	ld.shared.f32 	%f384, [%r44+-12];
	fma.rn.f32 	%f385, %f384, %f30, %f383;
	ld.shared.f32 	%f386, [%r44+-8];
	fma.rn.f32 	%f387, %f386, %f31, %f385;
	ld.shared.f32 	%f388, [%r44+-4];
	fma.rn.f32 	%f389, %f388, %f32, %f387;
	ld.shared.f32 	%f390, [%r44];
	fma.rn.f32 	%f391, %f390, %f33, %f389;
	ld.shared.f32 	%f392, [%r44+4];
	fma.rn.f32 	%f393, %f392, %f34, %f391;
	ld.shared.f32 	%f394, [%r44+8];
	fma.rn.f32 	%f395, %f394, %f35, %f393;
	ld.shared.f32 	%f396, [%r44+12];
	fma.rn.f32 	%f397, %f396, %f36, %f395;
	ld.shared.f32 	%f398, [%r44+16];
	fma.rn.f32 	%f399, %f398, %f37, %f397;
	ld.shared.f32 	%f400, [%r44+20];
	fma.rn.f32 	%f401, %f400, %f38, %f399;
	ld.shared.f32 	%f402, [%r44+24];
	fma.rn.f32 	%f403, %f402, %f39, %f401;
	ld.shared.f32 	%f404, [%r44+28];
	fma.rn.f32 	%f405, %f404, %f40, %f403;
	ld.shared.f32 	%f406, [%r44+32];
	fma.rn.f32 	%f407, %f406, %f41, %f405;
	ld.shared.f32 	%f408, [%r44+36];
	fma.rn.f32 	%f409, %f408, %f42, %f407;
	ld.shared.f32 	%f410, [%r44+40];
	fma.rn.f32 	%f411, %f410, %f43, %f409;
	ld.shared.f32 	%f412, [%r44+44];
	fma.rn.f32 	%f413, %f412, %f44, %f411;
	ld.shared.f32 	%f414, [%r44+48];
	fma.rn.f32 	%f415, %f414, %f45, %f413;
	ld.shared.f32 	%f416, [%r44+52];
	fma.rn.f32 	%f417, %f416, %f46, %f415;
	ld.shared.f32 	%f418, [%r44+56];
	fma.rn.f32 	%f419, %f418, %f47, %f417;
	ld.shared.f32 	%f420, [%r44+60];
	fma.rn.f32 	%f421, %f420, %f48, %f419;
	ld.shared.f32 	%f422, [%r44+64];
	fma.rn.f32 	%f423, %f422, %f49, %f421;
	ld.shared.f32 	%f424, [%r44+68];
	fma.rn.f32 	%f425, %f424, %f50, %f423;
	ld.shared.f32 	%f426, [%r44+72];
	fma.rn.f32 	%f427, %f426, %f51, %f425;
	ld.shared.f32 	%f428, [%r44+76];
	fma.rn.f32 	%f429, %f428, %f52, %f427;
	ld.shared.f32 	%f430, [%r44+80];
	fma.rn.f32 	%f431, %f430, %f53, %f429;
	ld.shared.f32 	%f432, [%r44+84];
	fma.rn.f32 	%f433, %f432, %f54, %f431;
	ld.shared.f32 	%f434, [%r44+88];
	fma.rn.f32 	%f435, %f434, %f55, %f433;
	ld.shared.f32 	%f436, [%r44+92];
	fma.rn.f32 	%f437, %f436, %f56, %f435;
	ld.shared.f32 	%f438, [%r44+96];
	fma.rn.f32 	%f439, %f438, %f57, %f437;
	ld.shared.f32 	%f440, [%r44+100];
	fma.rn.f32 	%f441, %f440, %f58, %f439;
	ld.shared.f32 	%f442, [%r44+104];
	fma.rn.f32 	%f443, %f442, %f59, %f441;
	ld.shared.f32 	%f444, [%r44+108];
	fma.rn.f32 	%f445, %f444, %f60, %f443;
	ld.shared.f32 	%f446, [%r44+112];
	fma.rn.f32 	%f447, %f446, %f61, %f445;
	ld.shared.f32 	%f448, [%r44+116];
	fma.rn.f32 	%f449, %f448, %f62, %f447;
	ld.shared.f32 	%f450, [%r44+120];
	fma.rn.f32 	%f451, %f450, %f63, %f449;
	ld.shared.f32 	%f452, [%r44+124];
	fma.rn.f32 	%f453, %f452, %f64, %f451;
	fma.rn.f32 	%f454, %f326, %f65, %f323;
	fma.rn.f32 	%f455, %f328, %f66, %f454;
	fma.rn.f32 	%f456, %f330, %f67, %f455;
	fma.rn.f32 	%f457, %f332, %f68, %f456;
	fma.rn.f32 	%f458, %f334, %f69, %f457;
	fma.rn.f32 	%f459, %f336, %f70, %f458;
	fma.rn.f32 	%f460, %f338, %f71, %f459;
	fma.rn.f32 	%f461, %f340, %f72, %f460;
	fma.rn.f32 	%f462, %f342, %f73, %f461;
	fma.rn.f32 	%f463, %f344, %f74, %f462;
	fma.rn.f32 	%f464, %f346, %f75, %f463;
	fma.rn.f32 	%f465, %f348, %f76, %f464;
	fma.rn.f32 	%f466, %f350, %f77, %f465;
	fma.rn.f32 	%f467, %f352, %f78, %f466;
	fma.rn.f32 	%f468, %f354, %f79, %f467;
	fma.rn.f32 	%f469, %f356, %f80, %f468;
	fma.rn.f32 	%f470, %f358, %f81, %f469;
	fma.rn.f32 	%f471, %f360, %f82, %f470;
	fma.rn.f32 	%f472, %f362, %f83, %f471;
	fma.rn.f32 	%f473, %f364, %f84, %f472;
	fma.rn.f32 	%f474, %f366, %f85, %f473;
	fma.rn.f32 	%f475, %f368, %f86, %f474;
	fma.rn.f32 	%f476, %f370, %f87, %f475;
	fma.rn.f32 	%f477, %f372, %f88, %f476;
	fma.rn.f32 	%f478, %f374, %f89, %f477;
	fma.rn.f32 	%f479, %f376, %f90, %f478;
	fma.rn.f32 	%f480, %f378, %f91, %f479;
	fma.rn.f32 	%f481, %f380, %f92, %f480;
	fma.rn.f32 	%f482, %f382, %f93, %f481;
	fma.rn.f32 	%f483, %f384, %f94, %f482;
	fma.rn.f32 	%f484, %f386, %f95, %f483;
	fma.rn.f32 	%f485, %f388, %f96, %f484;
	fma.rn.f32 	%f486, %f390, %f97, %f485;
	fma.rn.f32 	%f487, %f392, %f98, %f486;
	fma.rn.f32 	%f488, %f394, %f99, %f487;
	fma.rn.f32 	%f489, %f396, %f100, %f488;
	fma.rn.f32 	%f490, %f398, %f101, %f489;
	fma.rn.f32 	%f491, %f400, %f102, %f490;
	fma.rn.f32 	%f492, %f402, %f103, %f491;
	fma.rn.f32 	%f493, %f404, %f104, %f492;
	fma.rn.f32 	%f494, %f406, %f105, %f493;
	fma.rn.f32 	%f495, %f408, %f106, %f494;
	fma.rn.f32 	%f496, %f410, %f107, %f495;
	fma.rn.f32 	%f497, %f412, %f108, %f496;
	fma.rn.f32 	%f498, %f414, %f109, %f497;
	fma.rn.f32 	%f499, %f416, %f110, %f498;
	fma.rn.f32 	%f500, %f418, %f111, %f499;
	fma.rn.f32 	%f501, %f420, %f112, %f500;
	fma.rn.f32 	%f502, %f422, %f113, %f501;
	fma.rn.f32 	%f503, %f424, %f114, %f502;
	fma.rn.f32 	%f504, %f426, %f115, %f503;
	fma.rn.f32 	%f505, %f428, %f116, %f504;
	fma.rn.f32 	%f506, %f430, %f117, %f505;
	fma.rn.f32 	%f507, %f432, %f118, %f506;
	fma.rn.f32 	%f508, %f434, %f119, %f507;
	fma.rn.f32 	%f509, %f436, %f120, %f508;
	fma.rn.f32 	%f510, %f438, %f121, %f509;
	fma.rn.f32 	%f511, %f440, %f122, %f510;
	fma.rn.f32 	%f512, %f442, %f123, %f511;
	fma.rn.f32 	%f513, %f444, %f124, %f512;
	fma.rn.f32 	%f514, %f446, %f125, %f513;
	fma.rn.f32 	%f515, %f448, %f126, %f514;
	fma.rn.f32 	%f516, %f450, %f127, %f515;
	fma.rn.f32 	%f517, %f452, %f128, %f516;
	fma.rn.f32 	%f518, %f326, %f129, %f324;
	fma.rn.f32 	%f519, %f328, %f130, %f518;
	fma.rn.f32 	%f520, %f330, %f131, %f519;
	fma.rn.f32 	%f521, %f332, %f132, %f520;
	fma.rn.f32 	%f522, %f334, %f133, %f521;
	fma.rn.f32 	%f523, %f336, %f134, %f522;
	fma.rn.f32 	%f524, %f338, %f135, %f523;
	fma.rn.f32 	%f525, %f340, %f136, %f524;
	fma.rn.f32 	%f526, %f342, %f137, %f525;
	fma.rn.f32 	%f527, %f344, %f138, %f526;
	fma.rn.f32 	%f528, %f346, %f139, %f527;
	fma.rn.f32 	%f529, %f348, %f140, %f528;
	fma.rn.f32 	%f530, %f350, %f141, %f529;
	fma.rn.f32 	%f531, %f352, %f142, %f530;
	fma.rn.f32 	%f532, %f354, %f143, %f531;
	fma.rn.f32 	%f533, %f356, %f144, %f532;
	fma.rn.f32 	%f534, %f358, %f145, %f533;
	fma.rn.f32 	%f535, %f360, %f146, %f534;
	fma.rn.f32 	%f536, %f362, %f147, %f535;
	fma.rn.f32 	%f537, %f364, %f148, %f536;
	fma.rn.f32 	%f538, %f366, %f149, %f537;
	fma.rn.f32 	%f539, %f368, %f150, %f538;
	fma.rn.f32 	%f540, %f370, %f151, %f539;
	fma.rn.f32 	%f541, %f372, %f152, %f540;
	fma.rn.f32 	%f542, %f374, %f153, %f541;
	fma.rn.f32 	%f543, %f376, %f154, %f542;
	fma.rn.f32 	%f544, %f378, %f155, %f543;
	fma.rn.f32 	%f545, %f380, %f156, %f544;
	fma.rn.f32 	%f546, %f382, %f157, %f545;
	fma.rn.f32 	%f547, %f384, %f158, %f546;
	fma.rn.f32 	%f548, %f386, %f159, %f547;
	fma.rn.f32 	%f549, %f388, %f160, %f548;
	fma.rn.f32 	%f550, %f390, %f161, %f549;
	fma.rn.f32 	%f551, %f392, %f162, %f550;
	fma.rn.f32 	%f552, %f394, %f163, %f551;
	fma.rn.f32 	%f553, %f396, %f164, %f552;
	fma.rn.f32 	%f554, %f398, %f165, %f553;
	fma.rn.f32 	%f555, %f400, %f166, %f554;
	fma.rn.f32 	%f556, %f402, %f167, %f555;
	fma.rn.f32 	%f557, %f404, %f168, %f556;
	fma.rn.f32 	%f558, %f406, %f169, %f557;
	fma.rn.f32 	%f559, %f408, %f170, %f558;
	fma.rn.f32 	%f560, %f410, %f171, %f559;
	fma.rn.f32 	%f561, %f412, %f172, %f560;
	fma.rn.f32 	%f562, %f414, %f173, %f561;
	fma.rn.f32 	%f563, %f416, %f174, %f562;
	fma.rn.f32 	%f564, %f418, %f175, %f563;
	fma.rn.f32 	%f565, %f420, %f176, %f564;
	fma.rn.f32 	%f566, %f422, %f177, %f565;
	fma.rn.f32 	%f567, %f424, %f178, %f566;
	fma.rn.f32 	%f568, %f426, %f179, %f567;
	fma.rn.f32 	%f569, %f428, %f180, %f568;
	fma.rn.f32 	%f570, %f430, %f181, %f569;
	fma.rn.f32 	%f571, %f432, %f182, %f570;
	fma.rn.f32 	%f572, %f434, %f183, %f571;
	fma.rn.f32 	%f573, %f436, %f184, %f572;
	fma.rn.f32 	%f574, %f438, %f185, %f573;
	fma.rn.f32 	%f575, %f440, %f186, %f574;
	fma.rn.f32 	%f576, %f442, %f187, %f575;
	fma.rn.f32 	%f577, %f444, %f188, %f576;
	fma.rn.f32 	%f578, %f446, %f189, %f577;
	fma.rn.f32 	%f579, %f448, %f190, %f578;
	fma.rn.f32 	%f580, %f450, %f191, %f579;
	fma.rn.f32 	%f581, %f452, %f192, %f580;
	fma.rn.f32 	%f582, %f326, %f193, %f325;
	fma.rn.f32 	%f583, %f328, %f194, %f582;
	fma.rn.f32 	%f584, %f330, %f195, %f583;
	fma.rn.f32 	%f585, %f332, %f196, %f584;
	fma.rn.f32 	%f586, %f334, %f197, %f585;
	fma.rn.f32 	%f587, %f336, %f198, %f586;
	fma.rn.f32 	%f588, %f338, %f199, %f587;
	fma.rn.f32 	%f589, %f340, %f200, %f588;
	fma.rn.f32 	%f590, %f342, %f201, %f589;
	fma.rn.f32 	%f591, %f344, %f202, %f590;
	fma.rn.f32 	%f592, %f346, %f203, %f591;
	fma.rn.f32 	%f593, %f348, %f204, %f592;
	fma.rn.f32 	%f594, %f350, %f205, %f593;
	fma.rn.f32 	%f595, %f352, %f206, %f594;
	fma.rn.f32 	%f596, %f354, %f207, %f595;
	fma.rn.f32 	%f597, %f356, %f208, %f596;
	fma.rn.f32 	%f598, %f358, %f209, %f597;
	fma.rn.f32 	%f599, %f360, %f210, %f598;
	fma.rn.f32 	%f600, %f362, %f211, %f599;
	fma.rn.f32 	%f601, %f364, %f212, %f600;
	fma.rn.f32 	%f602, %f366, %f213, %f601;
	fma.rn.f32 	%f603, %f368, %f214, %f602;
	fma.rn.f32 	%f604, %f370, %f215, %f603;
	fma.rn.f32 	%f605, %f372, %f216, %f604;
	fma.rn.f32 	%f606, %f374, %f217, %f605;
	fma.rn.f32 	%f607, %f376, %f218, %f606;
	fma.rn.f32 	%f608, %f378, %f219, %f607;
	fma.rn.f32 	%f609, %f380, %f220, %f608;
	fma.rn.f32 	%f610, %f382, %f221, %f609;
	fma.rn.f32 	%f611, %f384, %f222, %f610;
	fma.rn.f32 	%f612, %f386, %f223, %f611;
	fma.rn.f32 	%f613, %f388, %f224, %f612;
	fma.rn.f32 	%f614, %f390, %f225, %f613;
	fma.rn.f32 	%f615, %f392, %f226, %f614;
	fma.rn.f32 	%f616, %f394, %f227, %f615;
	fma.rn.f32 	%f617, %f396, %f228, %f616;
	fma.rn.f32 	%f618, %f398, %f229, %f617;
	fma.rn.f32 	%f619, %f400, %f230, %f618;
	fma.rn.f32 	%f620, %f402, %f231, %f619;
	fma.rn.f32 	%f621, %f404, %f232, %f620;
	fma.rn.f32 	%f622, %f406, %f233, %f621;
	fma.rn.f32 	%f623, %f408, %f234, %f622;
	fma.rn.f32 	%f624, %f410, %f235, %f623;
	fma.rn.f32 	%f625, %f412, %f236, %f624;
	fma.rn.f32 	%f626, %f414, %f237, %f625;
	fma.rn.f32 	%f627, %f416, %f238, %f626;
	fma.rn.f32 	%f628, %f418, %f239, %f627;
	fma.rn.f32 	%f629, %f420, %f240, %f628;
	fma.rn.f32 	%f630, %f422, %f241, %f629;
	fma.rn.f32 	%f631, %f424, %f242, %f630;
	fma.rn.f32 	%f632, %f426, %f243, %f631;
	fma.rn.f32 	%f633, %f428, %f244, %f632;
	fma.rn.f32 	%f634, %f430, %f245, %f633;
	fma.rn.f32 	%f635, %f432, %f246, %f634;
	fma.rn.f32 	%f636, %f434, %f247, %f635;
	fma.rn.f32 	%f637, %f436, %f248, %f636;
	fma.rn.f32 	%f638, %f438, %f249, %f637;
	fma.rn.f32 	%f639, %f440, %f250, %f638;
	fma.rn.f32 	%f640, %f442, %f251, %f639;
	fma.rn.f32 	%f641, %f444, %f252, %f640;
	fma.rn.f32 	%f642, %f446, %f253, %f641;
	fma.rn.f32 	%f643, %f448, %f254, %f642;
	fma.rn.f32 	%f644, %f450, %f255, %f643;
	fma.rn.f32 	%f645, %f452, %f256, %f644;
	st.local.v4.f32 	[%rd25], {%f453, %f517, %f581, %f645};
	add.s64 	%rd36, %rd36, 16;
	add.s32 	%r66, %r66, 272;
	setp.ne.s32 	%p2, %r66, 1216;
	@%p2 bra 	$L__BB0_3;
	bar.sync 	0;
	add.s32 	%r65, %r65, 1;
	setp.ne.s32 	%p3, %r65, %r1;
	@%p3 bra 	$L__BB0_2;
	ld.local.v4.f32 	{%f661, %f660, %f659, %f658}, [%rd1];
	ld.local.v4.f32 	{%f657, %f656, %f655, %f654}, [%rd1+16];
	ld.local.v4.f32 	{%f653, %f652, %f651, %f650}, [%rd1+32];
	ld.local.v4.f32 	{%f649, %f648, %f647, %f646}, [%rd1+48];
$L__BB0_6:
	ld.param.u32 	%r64, [_Z9matmul_cuPKfS0_Pfi_param_3];
	ld.param.u64 	%rd35, [_Z9matmul_cuPKfS0_Pfi_param_2];
	shr.s32 	%r45, %r64, 31;
	shr.u32 	%r46, %r45, 30;
	add.s32 	%r47, %r64, %r46;
	shr.s32 	%r48, %r47, 2;
	mov.u32 	%r49, %ntid.x;
	mov.u32 	%r50, %ctaid.x;
	mov.u32 	%r51, %tid.x;
	mad.lo.s32 	%r52, %r49, %r50, %r51;
	shl.b32 	%r53, %r52, 2;
	shr.s32 	%r54, %r53, 2;
	cvta.to.global.u64 	%rd26, %rd35;
	mov.u32 	%r55, %ntid.y;
	mov.u32 	%r56, %ctaid.y;
	mov.u32 	%r57, %tid.y;
	mad.lo.s32 	%r58, %r55, %r56, %r57;
	mul.lo.s32 	%r59, %r58, %r48;
	shl.b32 	%r60, %r59, 2;
	add.s32 	%r61, %r60, %r54;
	mul.wide.s32 	%rd27, %r61, 16;
	add.s64 	%rd28, %rd26, %rd27;
	st.global.v4.f32 	[%rd28], {%f661, %f660, %f659, %f658};
	mul.wide.s32 	%rd29, %r48, 16;
	add.s64 	%rd30, %rd28, %rd29;
	st.global.v4.f32 	[%rd30], {%f657, %f656, %f655, %f654};
	add.s64 	%rd31, %rd30, %rd29;
	st.global.v4.f32 	[%rd31], {%f653, %f652, %f651, %f650};
	add.s64 	%rd32, %rd31, %rd29;
	st.global.v4.f32 	[%rd32], {%f649, %f648, %f647, %f646};
	ret;

}


// ===== COMPILED SASS (sm_100) =====

	.target	sm_100

	.elftype	@"ET_EXEC"


//--------------------- .note.nv.tkinfo           --------------------------
	.section	.note.nv.tkinfo,"",@"SHT_NOTE"
	.sectionflags	@"SHF_NOTE_NV_TKINFO"
	.tkinfo
        /*0018*/ 	.word	0x00000002
        /*0030*/ 	.string	""
        /*0030*/ 	.string	"ptxas"
        /*0030*/ 	.string	"Cuda compilation tools, release 13.0, V13.0.88"
        /*0030*/ 	.string	"Build cuda_13.0.r13.0/compiler.36424714_0"
        /*0030*/ 	.string	"-arch sm_100 -m 64 "



//--------------------- .note.nv.cuinfo           --------------------------
	.section	.note.nv.cuinfo,"",@"SHT_NOTE"
	.sectionflags	@"SHF_NOTE_NV_CUINFO"
        /*0018*/ 	.short	0x0002
        /*001a*/ 	.short	0x0064
        /*001c*/ 	.short	0x0082
	.zero		2


//--------------------- .nv.info                  --------------------------
	.section	.nv.info,"",@"SHT_CUDA_INFO"
	.align	4


	//----- nvinfo : EIATTR_REGCOUNT
	.align		4
        /*0000*/ 	.byte	0x04, 0x2f
        /*0002*/ 	.short	(.L_1 - .L_0)
	.align		4
.L_0:
        /*0004*/ 	.word	index@(_Z9matmul_cuPKfS0_Pfi)
        /*0008*/ 	.word	0x000000ff


	//----- nvinfo : EIATTR_FRAME_SIZE
	.align		4
.L_1:
        /*000c*/ 	.byte	0x04, 0x11
        /*000e*/ 	.short	(.L_3 - .L_2)
	.align		4
.L_2:
        /*0010*/ 	.word	index@(_Z9matmul_cuPKfS0_Pfi)
        /*0014*/ 	.word	0x000000c0


	//----- nvinfo : EIATTR_MIN_STACK_SIZE
	.align		4
.L_3:
        /*0018*/ 	.byte	0x04, 0x12
        /*001a*/ 	.short	(.L_5 - .L_4)
	.align		4
.L_4:
        /*001c*/ 	.word	index@(_Z9matmul_cuPKfS0_Pfi)
        /*0020*/ 	.word	0x000000c0
.L_5:


//--------------------- .nv.compat                --------------------------
	.section	.nv.compat,"",@"SHT_CUDA_COMPAT_INFO"
	.align	4
        /*0000*/ 	.byte	0x02, 0x09, 0x00, 0x00, 0x02, 0x02, 0x01, 0x00, 0x02, 0x05, 0x05, 0x00, 0x03, 0x07, 0x01, 0x01
        /*0010*/ 	.byte	0x02, 0x03, 0x00, 0x00, 0x02, 0x06, 0x01, 0x00, 0x04, 0x0b, 0x08, 0x00, 0x09, 0x00, 0x00, 0x00
        /*0020*/ 	.byte	0x00, 0x00, 0x00, 0x00


//--------------------- .nv.info._Z9matmul_cuPKfS0_Pfi --------------------------
	.section	.nv.info._Z9matmul_cuPKfS0_Pfi,"",@"SHT_CUDA_INFO"
	.sectionflags	@""
	.align	4


	//----- nvinfo : EIATTR_CUDA_API_VERSION
	.align		4
        /*0000*/ 	.byte	0x04, 0x37
        /*0002*/ 	.short	(.L_7 - .L_6)
.L_6:
        /*0004*/ 	.word	0x00000082


	//----- nvinfo : EIATTR_KPARAM_INFO
	.align		4
.L_7:
        /*0008*/ 	.byte	0x04, 0x17
        /*000a*/ 	.short	(.L_9 - .L_8)
.L_8:
        /*000c*/ 	.word	0x00000000
        /*0010*/ 	.short	0x0003
        /*0012*/ 	.short	0x0018
        /*0014*/ 	.byte	0x00, 0xf0, 0x11, 0x00


	//----- nvinfo : EIATTR_KPARAM_INFO
	.align		4
.L_9:
        /*0018*/ 	.byte	0x04, 0x17
        /*001a*/ 	.short	(.L_11 - .L_10)
.L_10:
        /*001c*/ 	.word	0x00000000
        /*0020*/ 	.short	0x0002
        /*0022*/ 	.short	0x0010
        /*0024*/ 	.byte	0x00, 0xf5, 0x21, 0x00


	//----- nvinfo : EIATTR_KPARAM_INFO
	.align		4
.L_11:
        /*0028*/ 	.byte	0x04, 0x17
        /*002a*/ 	.short	(.L_13 - .L_12)
.L_12:
        /*002c*/ 	.word	0x00000000
        /*0030*/ 	.short	0x0001
        /*0032*/ 	.short	0x0008
        /*0034*/ 	.byte	0x00, 0xf5, 0x21, 0x00


	//----- nvinfo : EIATTR_KPARAM_INFO
	.align		4
.L_13:
        /*0038*/ 	.byte	0x04, 0x17
        /*003a*/ 	.short	(.L_15 - .L_14)
.L_14:
        /*003c*/ 	.word	0x00000000
        /*0040*/ 	.short	0x0000
        /*0042*/ 	.short	0x0000
        /*0044*/ 	.byte	0x00, 0xf5, 0x21, 0x00


	//----- nvinfo : EIATTR_SPARSE_MMA_MASK
	.align		4
.L_15:
        /*0048*/ 	.byte	0x03, 0x50
        /*004a*/ 	.short	0x0000


	//----- nvinfo : EIATTR_MAXREG_COUNT
	.align		4
        /*004c*/ 	.byte	0x03, 0x1b
        /*004e*/ 	.short	0x00ff


	//----- nvinfo : EIATTR_NUM_BARRIERS
	.align		4
        /*0050*/ 	.byte	0x02, 0x4c
        /*0052*/ 	.byte	0x01
	.zero		1


	//----- nvinfo : EIATTR_ANNOTATIONS
	.align		4
        /*0054*/ 	.byte	0x04, 0x55
        /*0056*/ 	.short	(.L_17 - .L_16)


	//   ....[0]....
.L_16:
        /*0058*/ 	.word	0x00000001
        /*005c*/ 	.byte	0xe0, 0x00, 0x00, 0x00, 0x01, 0x00, 0x00, 0x00, 0x00, 0x01, 0x00, 0x00, 0x01, 0x00, 0x00, 0x00
        /* <DEDUP_REMOVED lines=59> */
        /*041c*/ 	.byte	0xd0, 0x25, 0x00, 0x00


	//----- nvinfo : EIATTR_MERCURY_ISA_VERSION
	.align		4
.L_17:
        /*0420*/ 	.byte	0x03, 0x5f
        /*0422*/ 	.short	0x0101


	//----- nvinfo : EIATTR_VRC_CTA_INIT_COUNT
	.align		4
        /*0424*/ 	.byte	0x02, 0x4a
	.zero		1
	.zero		1


	//----- nvinfo : EIATTR_EXIT_INSTR_OFFSETS
	.align		4
        /*0428*/ 	.byte	0x04, 0x1c
        /*042a*/ 	.short	(.L_19 - .L_18)


	//   ....[0]....
.L_18:
        /*042c*/ 	.word	0x00002760


	//----- nvinfo : EIATTR_CBANK_PARAM_SIZE
	.align		4
.L_19:
        /*0430*/ 	.byte	0x03, 0x19
        /*0432*/ 	.short	0x001c


	//----- nvinfo : EIATTR_PARAM_CBANK
	.align		4
        /*0434*/ 	.byte	0x04, 0x0a
        /*0436*/ 	.short	(.L_21 - .L_20)
	.align		4
.L_20:
        /*0438*/ 	.word	index@(.nv.constant0._Z9matmul_cuPKfS0_Pfi)
        /*043c*/ 	.short	0x0380
        /*043e*/ 	.short	0x001c


	//----- nvinfo : EIATTR_SW_WAR
	.align		4
.L_21:
        /*0440*/ 	.byte	0x04, 0x36
        /*0442*/ 	.short	(.L_23 - .L_22)
.L_22:
        /*0444*/ 	.word	0x00000008
.L_23:


//--------------------- .nv.callgraph             --------------------------
	.section	.nv.callgraph,"",@"SHT_CUDA_CALLGRAPH"
	.align	4
	.sectionentsize	8
	.align		4
        /*0000*/ 	.word	0x00000000
	.align		4
        /*0004*/ 	.word	0xffffffff
	.align		4
        /*0008*/ 	.word	0x00000000
	.align		4
        /*000c*/ 	.word	0xfffffffe
	.align		4
        /*0010*/ 	.word	0x00000000
	.align		4
        /*0014*/ 	.word	0xfffffffd
	.align		4
        /*0018*/ 	.word	0x00000000
	.align		4
        /*001c*/ 	.word	0xfffffffc


//--------------------- .text._Z9matmul_cuPKfS0_Pfi --------------------------
	.section	.text._Z9matmul_cuPKfS0_Pfi,"ax",@progbits
	.align	128
        .global         _Z9matmul_cuPKfS0_Pfi
        .type           _Z9matmul_cuPKfS0_Pfi,@function
        .size           _Z9matmul_cuPKfS0_Pfi,(.L_x_4 - _Z9matmul_cuPKfS0_Pfi)
        .other          _Z9matmul_cuPKfS0_Pfi,@"STO_CUDA_ENTRY STV_DEFAULT"
_Z9matmul_cuPKfS0_Pfi:
.text._Z9matmul_cuPKfS0_Pfi:
[----:B------:R-:W0:Y:S01]  /*0000*/  LDC R1, c[0x0][0x37c] ;  /* 0x0000df00ff017b82 */ /* 0x000e220000000800 */
[----:B------:R-:W1:Y:S01]  /*0010*/  LDCU UR4, c[0x0][0x398] ;  /* 0x00007300ff0477ac */ /* 0x000e620008000800 */
[----:B0-----:R-:W-:Y:S02]  /*0020*/  IADD3 R1, PT, PT, R1, -0xc0, RZ ;  /* 0xffffff4001017810 */ /* 0x001fe40007ffe0ff */
[----:B------:R-:W-:Y:S02]  /*0030*/  CS2R R250, SRZ ;  /* 0x0000000000fa7805 */ /* 0x000fe4000001ff00 */
[----:B------:R-:W-:Y:S01]  /*0040*/  CS2R R248, SRZ ;  /* 0x0000000000f87805 */ /* 0x000fe2000001ff00 */
[----:B------:R-:W0:Y:S01]  /*0050*/  LDCU.64 UR6, c[0x0][0x358] ;  /* 0x00006b00ff0677ac */ /* 0x000e220008000a00 */
[----:B------:R-:W-:Y:S02]  /*0060*/  CS2R R14, SRZ ;  /* 0x00000000000e7805 */ /* 0x000fe4000001ff00 */
[----:B------:R-:W-:-:S02]  /*0070*/  CS2R R12, SRZ ;  /* 0x00000000000c7805 */ /* 0x000fc4000001ff00 */
[----:B------:R-:W-:Y:S02]  /*0080*/  CS2R R18, SRZ ;  /* 0x0000000000127805 */ /* 0x000fe4000001ff00 */
[----:B------:R-:W-:Y:S02]  /*0090*/  CS2R R16, SRZ ;  /* 0x0000000000107805 */ /* 0x000fe4000001ff00 */
[----:B------:R-:W-:Y:S02]  /*00a0*/  CS2R R22, SRZ ;  /* 0x0000000000167805 */ /* 0x000fe4000001ff00 */
[----:B------:R-:W-:Y:S02]  /*00b0*/  CS2R R20, SRZ ;  /* 0x0000000000147805 */ /* 0x000fe4000001ff00 */
[----:B-1----:R-:W-:-:S04]  /*00c0*/  MOV R2, UR4 ;  /* 0x0000000400027c02 */ /* 0x002fc80008000f00 */
[----:B------:R-:W-:Y:S01]  /*00d0*/  ISETP.GE.AND P0, PT, R2, 0x40, PT ;  /* 0x000000400200780c */ /* 0x000fe20003f06270 */
[----:B------:R1:W-:-:S12]  /*00e0*/  STL [R1+0x78], R2 ;  /* 0x0000780201007387 */ /* 0x0003d80000100800 */
[----:B01----:R-:W-:Y:S05]  /*00f0*/  @!P0 BRA `(.L_x_0) ;  /* 0x0000002400348947 */ /* 0x003fea0003800000 */
[----:B------:R0:W-:Y:S01]  /*0100*/  STL [R1+0x74], RZ ;  /* 0x000074ff01007387 */ /* 0x0001e20000100800 */
[----:B------:R-:W-:Y:S01]  /*0110*/  SHF.R.S32.HI R0, RZ, 0x1f, R2 ;  /* 0x0000001fff007819 */ /* 0x000fe20000011402 */
[----:B------:R-:W-:Y:S01]  /*0120*/  HFMA2 R252, -RZ, RZ, 0, 0 ;  /* 0x00000000fffc7431 */ /* 0x000fe200000001ff */
[----:B------:R-:W-:Y:S01]  /*0130*/  MOV R251, RZ ;  /* 0x000000ff00fb7202 */ /* 0x000fe20000000f00 */
[----:B------:R0:W-:Y:S01]  /*0140*/  STL [R1+0x70], RZ ;  /* 0x000070ff01007387 */ /* 0x0001e20000100800 */
[----:B------:R-:W-:Y:S01]  /*0150*/  LEA.HI R0, R0, R2, RZ, 0x6 ;  /* 0x0000000200007211 */ /* 0x000fe200078f30ff */
[----:B------:R-:W-:Y:S02]  /*0160*/  UMOV UR4, URZ ;  /* 0x000000ff00047c82 */ /* 0x000fe40008000000 */
[----:B------:R0:W-:Y:S01]  /*0170*/  STL [R1+0x6c], RZ ;  /* 0x00006cff01007387 */ /* 0x0001e20000100800 */
[----:B------:R-:W-:-:S03]  /*0180*/  SHF.R.S32.HI R0, RZ, 0x6, R0 ;  /* 0x00000006ff007819 */ /* 0x000fc60000011400 */
[----:B------:R0:W-:Y:S04]  /*0190*/  STL [R1+0x68], RZ ;  /* 0x000068ff01007387 */ /* 0x0001e80000100800 */
        /* <DEDUP_REMOVED lines=10> */
[----:B------:R0:W-:Y:S02]  /*0240*/  STL [R1+0x7c], R0 ;  /* 0x00007c0001007387 */ /* 0x0001e40000100800 */
.L_x_2:
[----:B------:R-:W1:Y:S01]  /*0250*/  S2R R2, SR_CTAID.Y ;  /* 0x0000000000027919 */ /* 0x000e620000002600 */
[----:B------:R-:W2:Y:S01]  /*0260*/  LDC R27, c[0x0][0x398] ;  /* 0x0000e600ff1b7b82 */ /* 0x000ea20000000800 */
[----:B------:R-:W1:Y:S01]  /*0270*/  LDCU UR8, c[0x0][0x364] ;  /* 0x00006c80ff0877ac */ /* 0x000e620008000800 */
[----:B------:R-:W1:Y:S01]  /*0280*/  S2R R24, SR_TID.Y ;  /* 0x0000000000187919 */ /* 0x000e620000002200 */
[----:B------:R-:W3:Y:S01]  /*0290*/  LDCU UR9, c[0x0][0x360] ;  /* 0x00006c00ff0977ac */ /* 0x000ee20008000800 */
[----:B------:R-:W3:Y:S04]  /*02a0*/  S2R R6, SR_CTAID.X ;  /* 0x0000000000067919 */ /* 0x000ee80000002500 */
[----:B------:R-:W4:Y:S01]  /*02b0*/  LDC.64 R14, c[0x0][0x380] ;  /* 0x0000e000ff0e7b82 */ /* 0x000f220000000a00 */
[----:B------:R-:W-:Y:S01]  /*02c0*/  USHF.L.U32 UR5, UR4, 0x6, URZ ;  /* 0x0000000604057899 */ /* 0x000fe200080006ff */
[----:B------:R-:W3:Y:S06]  /*02d0*/  S2R R26, SR_TID.X ;  /* 0x00000000001a7919 */ /* 0x000eec0000002100 */
[----:B-----5:R-:W5:Y:S01]  /*02e0*/  LDC.64 R4, c[0x0][0x388] ;  /* 0x0000e200ff047b82 */ /* 0x020f620000000a00 */
[----:B--2---:R-:W-:Y:S01]  /*02f0*/  STL [R1+0x78], R27 ;  /* 0x0000781b01007387 */ /* 0x004fe20000100800 */
[----:B-1----:R-:W-:-:S04]  /*0300*/  IMAD R2, R2, UR8, R24 ;  /* 0x0000000802027c24 */ /* 0x002fc8000f8e0218 */
[----:B0-----:R-:W-:Y:S01]  /*0310*/  IMAD R3, R2, R27, RZ ;  /* 0x0000001b02037224 */ /* 0x001fe200078e02ff */
[----:B------:R-:W-:Y:S01]  /*0320*/  LEA R2, R24, UR5, 0x2 ;  /* 0x0000000518027c11 */ /* 0x000fe2000f8e10ff */
[----:B---3--:R-:W-:Y:S01]  /*0330*/  IMAD R6, R6, UR9, R26 ;  /* 0x0000000906067c24 */ /* 0x008fe2000f8e021a */
[----:B0-----:R-:W-:-:S04]  /*0340*/  LEA R0, R26, UR5, 0x2 ;  /* 0x000000051a007c11 */ /* 0x001fc8000f8e10ff */
[----:B------:R-:W-:Y:S02]  /*0350*/  SHF.L.U32 R9, R6, 0x2, RZ ;  /* 0x0000000206097819 */ /* 0x000fe400000006ff */
[----:B------:R-:W-:-:S03]  /*0360*/  LEA R7, R3, R0, 0x2 ;  /* 0x0000000003077211 */ /* 0x000fc600078e10ff */
[-C--:B------:R-:W-:Y:S01]  /*0370*/  IMAD R9, R2, R27.reuse, R9 ;  /* 0x0000001b02097224 */ /* 0x080fe200078e0209 */
[C---:B------:R-:W-:Y:S01]  /*0380*/  IADD3 R11, PT, PT, R7.reuse, R27, RZ ;  /* 0x0000001b070b7210 */ /* 0x040fe20007ffe0ff */
[----:B----4-:R-:W-:-:S04]  /*0390*/  IMAD.WIDE.U32 R2, R7, 0x4, R14 ;  /* 0x0000000407027825 */ /* 0x010fc800078e000e */
[----:B-----5:R-:W-:Y:S01]  /*03a0*/  IMAD.WIDE R4, R9, 0x4, R4 ;  /* 0x0000000409047825 */ /* 0x020fe200078e0204 */
[----:B------:R-:W2:Y:S04]  /*03b0*/  LDG.E.128 R16, desc[UR6][R2.64] ;  /* 0x0000000602107981 */ /* 0x000ea8000c1e1d00 */
[----:B------:R0:W3:Y:S01]  /*03c0*/  LDG.E.128 R20, desc[UR6][R4.64] ;  /* 0x0000000604147981 */ /* 0x0000e2000c1e1d00 */
[C---:B------:R-:W-:Y:S01]  /*03d0*/  IMAD.WIDE.U32 R6, R11.reuse, 0x4, R14 ;  /* 0x000000040b067825 */ /* 0x040fe200078e000e */
[----:B------:R-:W-:-:S03]  /*03e0*/  IADD3 R25, PT, PT, R11, R27, RZ ;  /* 0x0000001b0b197210 */ /* 0x000fc60007ffe0ff */
[----:B------:R-:W-:Y:S01]  /*03f0*/  IMAD.WIDE.U32 R8, R27, 0x4, R4 ;  /* 0x000000041b087825 */ /* 0x000fe200078e0004 */
[----:B------:R-:W4:Y:S04]  /*0400*/  LDG.E.128 R28, desc[UR6][R6.64] ;  /* 0x00000006061c7981 */ /* 0x000f28000c1e1d00 */
[----:B------:R-:W5:Y:S01]  /*0410*/  LDG.E.128 R32, desc[UR6][R8.64] ;  /* 0x0000000608207981 */ /* 0x000f62000c1e1d00 */
[C---:B------:R-:W-:Y:S01]  /*0420*/  IMAD.WIDE.U32 R10, R25.reuse, 0x4, R14 ;  /* 0x00000004190a7825 */ /* 0x040fe200078e000e */
[----:B------:R-:W-:-:S03]  /*0430*/  IADD3 R25, PT, PT, R25, R27, RZ ;  /* 0x0000001b19197210 */ /* 0x000fc60007ffe0ff */
[----:B------:R-:W-:Y:S01]  /*0440*/  IMAD.WIDE.U32 R12, R27, 0x4, R8 ;  /* 0x000000041b0c7825 */ /* 0x000fe200078e0008 */
[----:B------:R-:W5:Y:S04]  /*0450*/  LDG.E.128 R36, desc[UR6][R10.64] ;  /* 0x000000060a247981 */ /* 0x000f68000c1e1d00 */
[----:B------:R-:W5:Y:S01]  /*0460*/  LDG.E.128 R40, desc[UR6][R12.64] ;  /* 0x000000060c287981 */ /* 0x000f62000c1e1d00 */
[----:B0-----:R-:W-:-:S04]  /*0470*/  IMAD.WIDE.U32 R4, R25, 0x4, R14 ;  /* 0x0000000419047825 */ /* 0x001fc800078e000e */
[----:B------:R-:W-:Y:S01]  /*0480*/  IMAD.WIDE.U32 R14, R27, 0x4, R12 ;  /* 0x000000041b0e7825 */ /* 0x000fe200078e000c */
[----:B------:R-:W5:Y:S04]  /*0490*/  LDG.E.128 R44, desc[UR6][R4.64] ;  /* 0x00000006042c7981 */ /* 0x000f68000c1e1d00 */
[----:B------:R-:W5:Y:S01]  /*04a0*/  LDG.E.128 R48, desc[UR6][R14.64] ;  /* 0x000000060e307981 */ /* 0x000f62000c1e1d00 */
[----:B------:R-:W-:Y:S01]  /*04b0*/  MOV R0, 0x400 ;  /* 0x0000040000007802 */ /* 0x000fe20000000f00 */
[----:B------:R-:W0:Y:S03]  /*04c0*/  S2R R3, SR_CgaCtaId ;  /* 0x0000000000037919 */ /* 0x000e260000008800 */
[----:B------:R-:W-:-:S02]  /*04d0*/  IADD3 R2, PT, PT, R0, 0x4400, RZ ;  /* 0x0000440000027810 */ /* 0x000fc40007ffe0ff */
[C---:B0-----:R-:W-:Y:S02]  /*04e0*/  LEA R0, R3.reuse, R0, 0x18 ;  /* 0x0000000003007211 */ /* 0x041fe400078ec0ff */
[----:B------:R-:W-:-:S03]  /*04f0*/  LEA R2, R3, R2, 0x18 ;  /* 0x0000000203027211 */ /* 0x000fc600078ec0ff */
[----:B------:R-:W-:Y:S02]  /*0500*/  IMAD R0, R24, 0x440, R0 ;  /* 0x0000044018007824 */ /* 0x000fe400078e0200 */
[----:B------:R-:W-:-:S03]  /*0510*/  IMAD R3, R26, 0x440, R2 ;  /* 0x000004401a037824 */ /* 0x000fc600078e0202 */
[----:B------:R-:W-:Y:S02]  /*0520*/  LEA R2, R26, R0, 0x4 ;  /* 0x000000001a027211 */ /* 0x000fe400078e20ff */
[----:B------:R-:W-:-:S03]  /*0530*/  LEA R24, R24, R3, 0x4 ;  /* 0x0000000318187211 */ /* 0x000fc600078e20ff */
[----:B--2---:R-:W-:Y:S04]  /*0540*/  STS [R2], R16 ;  /* 0x0000001002007388 */ /* 0x004fe80000000800 */
[----:B---3--:R-:W-:Y:S04]  /*0550*/  STS [R24], R20 ;  /* 0x0000001418007388 */ /* 0x008fe80000000800 */
[----:B------:R-:W-:Y:S04]  /*0560*/  STS [R2+0x4], R17 ;  /* 0x0000041102007388 */ /* 0x000fe80000000800 */
[----:B------:R-:W-:Y:S04]  /*0570*/  STS [R24+0x110], R21 ;  /* 0x0001101518007388 */ /* 0x000fe80000000800 */
[----:B------:R-:W-:Y:S04]  /*0580*/  STS [R2+0x8], R18 ;  /* 0x0000081202007388 */ /* 0x000fe80000000800 */
[----:B------:R-:W-:Y:S04]  /*0590*/  STS [R24+0x220], R22 ;  /* 0x0002201618007388 */ /* 0x000fe80000000800 */
[----:B------:R-:W-:Y:S04]  /*05a0*/  STS [R2+0xc], R19 ;  /* 0x00000c1302007388 */ /* 0x000fe80000000800 */
[----:B------:R-:W-:Y:S04]  /*05b0*/  STS [R24+0x330], R23 ;  /* 0x0003301718007388 */ /* 0x000fe80000000800 */
[----:B----4-:R-:W-:Y:S04]  /*05c0*/  STS [R2+0x110], R28 ;  /* 0x0001101c02007388 */ /* 0x010fe80000000800 */
[----:B-----5:R-:W-:Y:S04]  /*05d0*/  STS [R24+0x4], R32 ;  /* 0x0000042018007388 */ /* 0x020fe80000000800 */
[----:B------:R-:W-:Y:S04]  /*05e0*/  STS [R2+0x114], R29 ;  /* 0x0001141d02007388 */ /* 0x000fe80000000800 */
        /* <DEDUP_REMOVED lines=20> */
[----:B------:R-:W-:Y:S01]  /*0730*/  STS [R24+0x33c], R51 ;  /* 0x00033c3318007388 */ /* 0x000fe20000000800 */
[----:B------:R-:W-:Y:S06]  /*0740*/  BAR.SYNC.DEFER_BLOCKING 0x0 ;  /* 0x0000000000007b1d */ /* 0x000fec0000010000 */
[----:B------:R-:W0:Y:S04]  /*0750*/  LDS.128 R8, [R3] ;  /* 0x0000000003087984 */ /* 0x000e280000000c00 */
[----:B------:R-:W1:Y:S04]  /*0760*/  LDS.128 R12, [R3+0x10] ;  /* 0x00001000030c7984 */ /* 0x000e680000000c00 */
[----:B------:R-:W2:Y:S04]  /*0770*/  LDS.128 R4, [R3+0x20] ;  /* 0x0000200003047984 */ /* 0x000ea80000000c00 */
[----:B------:R-:W-:Y:S04]  /*0780*/  LDS.128 R16, [R3+0x70] ;  /* 0x0000700003107984 */ /* 0x000fe80000000c00 */
[----:B------:R-:W-:Y:S04]  /*0790*/  LDS.128 R20, [R3+0x80] ;  /* 0x0000800003147984 */ /* 0x000fe80000000c00 */
[----:B------:R-:W-:Y:S04]  /*07a0*/  LDS.128 R24, [R3+0x90] ;  /* 0x0000900003187984 */ /* 0x000fe80000000c00 */
[----:B------:R-:W-:Y:S04]  /*07b0*/  LDS.128 R28, [R3+0xa0] ;  /* 0x0000a000031c7984 */ /* 0x000fe80000000c00 */
[----:B------:R-:W-:Y:S04]  /*07c0*/  LDS.128 R32, [R3+0xb0] ;  /* 0x0000b00003207984 */ /* 0x000fe80000000c00 */
[----:B------:R-:W-:Y:S04]  /*07d0*/  LDS.128 R36, [R3+0xc0] ;  /* 0x0000c00003247984 */ /* 0x000fe80000000c00 */
[----:B------:R-:W-:Y:S04]  /*07e0*/  LDS.128 R40, [R3+0xd0] ;  /* 0x0000d00003287984 */ /* 0x000fe80000000c00 */
[----:B0-----:R-:W-:Y:S04]  /*07f0*/  STL.64 [R1+0x30], R8 ;  /* 0x0000300801007387 */ /* 0x001fe80000100a00 */
[----:B------:R-:W-:Y:S04]  /*0800*/  STL.64 [R1+0x38], R10 ;  /* 0x0000380a01007387 */ /* 0x000fe80000100a00 */
[----:B-1----:R-:W-:Y:S04]  /*0810*/  STL.64 [R1+0x20], R12 ;  /* 0x0000200c01007387 */ /* 0x002fe80000100a00 */
[----:B------:R-:W-:Y:S04]  /*0820*/  STL.64 [R1+0x28], R14 ;  /* 0x0000280e01007387 */ /* 0x000fe80000100a00 */
[----:B------:R-:W3:Y:S04]  /*0830*/  LDL R2, [R1+0x7c] ;  /* 0x00007c0001027983 */ /* 0x000ee80000100800 */
[----:B------:R-:W0:Y:S04]  /*0840*/  LDS.128 R8, [R3+0x30] ;  /* 0x0000300003087984 */ /* 0x000e280000000c00 */
[----:B--2---:R1:W-:Y:S04]  /*0850*/  STL.64 [R1+0x10], R4 ;  /* 0x0000100401007387 */ /* 0x0043e80000100a00 */
[----:B------:R1:W-:Y:S04]  /*0860*/  STL.64 [R1+0x18], R6 ;  /* 0x0000180601007387 */ /* 0x0003e80000100a00 */
[----:B------:R1:W2:Y:S04]  /*0870*/  LDS.128 R4, [R3+0x40] ;  /* 0x0000400003047984 */ /* 0x0002a80000000c00 */
[----:B------:R1:W4:Y:S04]  /*0880*/  LDS.128 R12, [R3+0x60] ;  /* 0x00006000030c7984 */ /* 0x0003280000000c00 */
[----:B------:R1:W1:Y:S04]  /*0890*/  LDS.128 R44, [R3+0xe0] ;  /* 0x0000e000032c7984 */ /* 0x0002680000000c00 */
[----:B------:R0:W1:Y:S04]  /*08a0*/  LDS.128 R48, [R3+0xf0] ;  /* 0x0000f00003307984 */ /* 0x0000680000000c00 */
[----:B------:R0:W1:Y:S04]  /*08b0*/  LDS.128 R52, [R3+0x110] ;  /* 0x0001100003347984 */ /* 0x0000680000000c00 */
[----:B------:R0:W1:Y:S04]  /*08c0*/  LDS.128 R56, [R3+0x120] ;  /* 0x0001200003387984 */ /* 0x0000680000000c00 */
[----:B------:R1:W1:Y:S04]  /*08d0*/  LDS.128 R60, [R3+0x130] ;  /* 0x00013000033c7984 */ /* 0x0002680000000c00 */
[----:B0-----:R0:W-:Y:S04]  /*08e0*/  STL.64 [R1], R8 ;  /* 0x0000000801007387 */ /* 0x0011e80000100a00 */
[----:B------:R0:W-:Y:S04]  /*08f0*/  STL.64 [R1+0x8], R10 ;  /* 0x0000080a01007387 */ /* 0x0001e80000100a00 */
[----:B------:R0:W0:Y:S04]  /*0900*/  LDS.128 R8, [R3+0x50] ;  /* 0x0000500003087984 */ /* 0x0000280000000c00 */
        /* <DEDUP_REMOVED lines=44> */
[----:B------:R0:W0:Y:S01]  /*0bd0*/  LDS.128 R240, [R3+0x420] ;  /* 0x0004200003f07984 */ /* 0x0000220000000c00 */
[----:B------:R-:W-:Y:S01]  /*0be0*/  UIADD3 UR4, UPT, UPT, UR4, 0x1, URZ ;  /* 0x0000000104047890 */ /* 0x000fe2000fffe0ff */
[----:B------:R-:W-:-:S05]  /*0bf0*/  UMOV UR5, 0x80 ;  /* 0x0000008000057882 */ /* 0x000fca0000000000 */
[----:B---3--:R-:W-:Y:S02]  /*0c00*/  ISETP.NE.AND P4, PT, R2, UR4, PT ;  /* 0x0000000402007c0c */ /* 0x008fe4000bf85270 */
[----:B012-4-:R-:W-:-:S11]  /*0c10*/  MOV R2, RZ ;  /* 0x000000ff00027202 */ /* 0x017fd60000000f00 */
.L_x_1:
[----:B0-----:R0:W2:Y:S04]  /*0c20*/  LDL R3, [R1+0x74] ;  /* 0x0000740001037983 */ /* 0x0010a80000100800 */
[----:B------:R1:W-:Y:S04]  /*0c30*/  STL [R1+0xb8], R50 ;  /* 0x0000b83201007387 */ /* 0x0003e80000100800 */
[----:B------:R0:W3:Y:S04]  /*0c40*/  LDL R248, [R1+0x70] ;  /* 0x0000700001f87983 */ /* 0x0000e80000100800 */
[----:B------:R0:W4:Y:S04]  /*0c50*/  LDL R249, [R1+0x6c] ;  /* 0x00006c0001f97983 */ /* 0x0001280000100800 */
[----:B-1----:R-:W2:Y:S04]  /*0c60*/  LDL R50, [R1+0x64] ;  /* 0x0000640001327983 */ /* 0x002ea80000100800 */
[----:B------:R0:W4:Y:S04]  /*0c70*/  LDL R250, [R1+0x68] ;  /* 0x0000680001fa7983 */ /* 0x0001280000100800 */
[----:B------:R-:W-:Y:S04]  /*0c80*/  STL [R1+0xb4], R114 ;  /* 0x0000b47201007387 */ /* 0x000fe80000100800 */
[----:B------:R-:W-:Y:S04]  /*0c90*/  STL [R1+0xb0], R178 ;  /* 0x0000b0b201007387 */ /* 0x000fe80000100800 */
[----:B------:R-:W-:Y:S04]  /*0ca0*/  STL [R1+0xac], R242 ;  /* 0x0000acf201007387 */ /* 0x000fe80000100800 */
[----:B------:R-:W-:Y:S04]  /*0cb0*/  STL [R1+0xa8], R51 ;  /* 0x0000a83301007387 */ /* 0x000fe80000100800 */
[----:B------:R1:W-:Y:S01]  /*0cc0*/  STL [R1+0xa4], R115 ;  /* 0x0000a47301007387 */ /* 0x0003e20000100800 */
[----:B------:R-:W-:-:S02]  /*0cd0*/  ISETP.EQ.AND P0, PT, R2, RZ, PT ;  /* 0x000000ff0200720c */ /* 0x000fc40003f02270 */
[C---:B------:R-:W-:Y:S01]  /*0ce0*/  ISETP.EQ.AND P1, PT, R2.reuse, 0x10, PT ;  /* 0x000000100200780c */ /* 0x040fe20003f22270 */
[----:B------:R-:W0:Y:S01]  /*0cf0*/  LDS.128 R244, [R0+UR5+-0x80] ;  /* 0xffff800500f47984 */ /* 0x000e220008000c00 */
[----:B------:R-:W-:-:S03]  /*0d00*/  ISETP.EQ.AND P2, PT, R2, 0x20, PT ;  /* 0x000000200200780c */ /* 0x000fc60003f42270 */
[----:B-1----:R-:W3:Y:S01]  /*0d10*/  LDL R115, [R1+0x60] ;  /* 0x0000600001737983 */ /* 0x002ee20000100800 */
[----:B------:R-:W-:-:S03]  /*0d20*/  ISETP.EQ.AND P3, PT, R2, 0x30, PT ;  /* 0x000000300200780c */ /* 0x000fc60003f62270 */
[----:B------:R-:W-:Y:S04]  /*0d30*/  STL [R1+0xa0], R179 ;  /* 0x0000a0b301007387 */ /* 0x000fe80000100800 */
[----:B------:R1:W-:Y:S04]  /*0d40*/  STL [R1+0x9c], R243 ;  /* 0x00009cf301007387 */ /* 0x0003e80000100800 */
[----:B------:R-:W4:Y:S04]  /*0d50*/  LDL R114, [R1+0x58] ;  /* 0x0000580001727983 */ /* 0x000f280000100800 */
[----:B------:R-:W4:Y:S04]  /*0d60*/  LDL R178, [R1+0x54] ;  /* 0x0000540001b27983 */ /* 0x000f280000100800 */
[----:B------:R-:W4:Y:S04]  /*0d70*/  LDL R242, [R1+0x50] ;  /* 0x0000500001f27983 */ /* 0x000f280000100800 */
[----:B------:R-:W4:Y:S04]  /*0d80*/  LDL R51, [R1+0x4c] ;  /* 0x00004c0001337983 */ /* 0x000f280000100800 */
[----:B-1----:R-:W4:Y:S04]  /*0d90*/  LDL R243, [R1+0x44] ;  /* 0x0000440001f37983 */ /* 0x002f280000100800 */
[----:B------:R-:W4:Y:S04]  /*0da0*/  LDL R179, [R1+0x40] ;  /* 0x0000400001b37983 */ /* 0x000f280000100800 */
[----:B------:R1:W-:Y:S04]  /*0db0*/  STL [R1+0x80], R2 ;  /* 0x0000800201007387 */ /* 0x0003e80000100800 */
[----:B-1----:R-:W4:Y:S01]  /*0dc0*/  LDL R2, [R1+0x5c] ;  /* 0x00005c0001027983 */ /* 0x002f220000100800 */
[----:B--2---:R-:W-:-:S03]  /*0dd0*/  @P1 MOV R3, R50 ;  /* 0x0000003200031202 */ /* 0x004fc60000000f00 */
[----:B------:R-:W2:Y:S01]  /*0de0*/  LDL.LU R50, [R1+0xb8] ;  /* 0x0000b80001327983 */ /* 0x000ea20000300800 */
[----:B---3--:R-:W-:-:S03]  /*0df0*/  @P1 MOV R248, R115 ;  /* 0x0000007300f81202 */ /* 0x008fc60000000f00 */
[----:B------:R-:W3:Y:S01]  /*0e00*/  LDL R115, [R1+0x30] ;  /* 0x0000300001737983 */ /* 0x000ee20000100800 */
[----:B----4-:R-:W-:-:S03]  /*0e10*/  @P1 MOV R249, R2 ;  /* 0x0000000200f91202 */ /* 0x010fc60000000f00 */
[----:B------:R1:W-:Y:S04]  /*0e20*/  STL [R1+0x84], R2 ;  /* 0x0000840201007387 */ /* 0x0003e80000100800 */
[----:B-1----:R-:W4:Y:S01]  /*0e30*/  LDL R2, [R1+0x48] ;  /* 0x0000480001027983 */ /* 0x002f220000100800 */
[----:B------:R-:W-:Y:S02]  /*0e40*/  @P1 MOV R250, R114 ;  /* 0x0000007200fa1202 */ /* 0x000fe40000000f00 */
[----:B------:R-:W-:Y:S01]  /*0e50*/  @P2 MOV R3, R178 ;  /* 0x000000b200032202 */ /* 0x000fe20000000f00 */
[----:B------:R-:W2:Y:S01]  /*0e60*/  LDL.LU R114, [R1+0xb4] ;  /* 0x0000b40001727983 */ /* 0x000ea20000300800 */
[----:B------:R-:W-:Y:S02]  /*0e70*/  @P2 MOV R248, R242 ;  /* 0x000000f200f82202 */ /* 0x000fe40000000f00 */
[----:B------:R-:W-:Y:S01]  /*0e80*/  @P2 MOV R249, R51 ;  /* 0x0000003300f92202 */ /* 0x000fe20000000f00 */
[----:B------:R-:W2:Y:S01]  /*0e90*/  LDL.LU R178, [R1+0xb0] ;  /* 0x0000b00001b27983 */ /* 0x000ea20000300800 */
[----:B------:R-:W-:-:S02]  /*0ea0*/  @P3 MOV R3, R243 ;  /* 0x000000f300033202 */ /* 0x000fc40000000f00 */
[----:B------:R-:W-:Y:S01]  /*0eb0*/  @P3 MOV R248, R179 ;  /* 0x000000b300f83202 */ /* 0x000fe20000000f00 */
[----:B------:R-:W2:Y:S01]  /*0ec0*/  LDL.LU R242, [R1+0xac] ;  /* 0x0000ac0001f27983 */ /* 0x000ea20000300800 */
[----:B------:R-:W-:-:S03]  /*0ed0*/  @P3 MOV R249, R252 ;  /* 0x000000fc00f93202 */ /* 0x000fc60000000f00 */
[----:B------:R-:W2:Y:S04]  /*0ee0*/  LDL.LU R51, [R1+0xa8] ;  /* 0x0000a80001337983 */ /* 0x000ea80000300800 */
[----:B------:R-:W2:Y:S04]  /*0ef0*/  LDL R243, [R1+0x3c] ;  /* 0x00003c0001f37983 */ /* 0x000ea80000100800 */
[----:B------:R-:W2:Y:S01]  /*0f00*/  LDL R179, [R1+0x20] ;  /* 0x0000200001b37983 */ /* 0x000ea20000100800 */
[-C--:B0----5:R-:W-:Y:S01]  /*0f10*/  FFMA R248, R52, R244.reuse, R248 ;  /* 0x000000f434f87223 */ /* 0x0a1fe200000000f8 */
[----:B---3--:R-:W-:Y:S01]  /*0f20*/  FFMA R3, R115, R244, R3 ;  /* 0x000000f473037223 */ /* 0x008fe20000000003 */
[----:B----4-:R-:W-:-:S02]  /*0f30*/  @P2 MOV R250, R2 ;  /* 0x0000000200fa2202 */ /* 0x010fc40000000f00 */
[----:B------:R-:W3:Y:S01]  /*0f40*/  LDL R2, [R1+0x2c] ;  /* 0x00002c0001027983 */ /* 0x000ee20000100800 */
[----:B------:R-:W-:-:S03]  /*0f50*/  @P3 MOV R250, R251 ;  /* 0x000000fb00fa3202 */ /* 0x000fc60000000f00 */
[----:B------:R0:W-:Y:S04]  /*0f60*/  STL [R1+0x88], R252 ;  /* 0x000088fc01007387 */ /* 0x0001e80000100800 */
[----:B0-----:R-:W4:Y:S04]  /*0f70*/  LDL R252, [R1+0x38] ;  /* 0x0000380001fc7983 */ /* 0x001f280000100800 */
[----:B------:R0:W-:Y:S04]  /*0f80*/  STL [R1+0x8c], R251 ;  /* 0x00008cfb01007387 */ /* 0x0001e80000100800 */
[----:B0-----:R-:W3:Y:S04]  /*0f90*/  LDL R251, [R1+0x24] ;  /* 0x0000240001fb7983 */ /* 0x001ee80000100800 */
[----:B------:R-:W3:Y:S04]  /*0fa0*/  LDL.LU R115, [R1+0xa4] ;  /* 0x0000a40001737983 */ /* 0x000ee80000300800 */
[----:B------:R0:W-:Y:S04]  /*0fb0*/  STL [R1+0x90], R52 ;  /* 0x0000903401007387 */ /* 0x0001e80000100800 */
[----:B0-----:R-:W2:Y:S04]  /*0fc0*/  LDL R52, [R1+0x34] ;  /* 0x0000340001347983 */ /* 0x001ea80000100800 */
[----:B------:R0:W-:Y:S04]  /*0fd0*/  STL [R1+0x94], R116 ;  /* 0x0000947401007387 */ /* 0x0001e80000100800 */
[----:B------:R1:W-:Y:S01]  /*0fe0*/  STL [R1+0x98], R180 ;  /* 0x000098b401007387 */ /* 0x0003e20000100800 */
[-C--:B------:R-:W-:Y:S01]  /*0ff0*/  FFMA R249, R116, R244.reuse, R249 ;  /* 0x000000f474f97223 */ /* 0x080fe200000000f9 */
[----:B------:R-:W-:Y:S01]  /*1000*/  FFMA R244, R180, R244, R250 ;  /* 0x000000f4b4f47223 */ /* 0x000fe200000000fa */
[----:B------:R-:W-:-:S02]  /*1010*/  FFMA R248, R53, R245, R248 ;  /* 0x000000f535f87223 */ /* 0x000fc400000000f8 */
[-C--:B------:R-:W-:Y:S01]  /*1020*/  FFMA R249, R117, R245.reuse, R249 ;  /* 0x000000f575f97223 */ /* 0x080fe200000000f9 */
[-C--:B------:R-:W-:Y:S01]  /*1030*/  FFMA R244, R181, R245.reuse, R244 ;  /* 0x000000f5b5f47223 */ /* 0x080fe200000000f4 */
[----:B0-----:R-:W3:Y:S02]  /*1040*/  LDL R116, [R1+0x4] ;  /* 0x0000040001747983 */ /* 0x001ee40000100800 */
[-C--:B------:R-:W-:Y:S01]  /*1050*/  FFMA R250, R118, R246.reuse, R249 ;  /* 0x000000f676fa7223 */ /* 0x080fe200000000f9 */
[----:B------:R-:W-:Y:S01]  /*1060*/  FFMA R244, R182, R246, R244 ;  /* 0x000000f6b6f47223 */ /* 0x000fe200000000f4 */
[----:B-1----:R-:W3:Y:S01]  /*1070*/  LDL R180, [R1] ;  /* 0x0000000001b47983 */ /* 0x002ee20000100800 */
[----:B--2---:R-:W-:-:S03]  /*1080*/  FFMA R3, R52, R245, R3 ;  /* 0x000000f534037223 */ /* 0x004fc60000000003 */
[----:B------:R-:W2:Y:S01]  /*1090*/  LDL R52, [R1+0x28] ;  /* 0x0000280001347983 */ /* 0x000ea20000100800 */
[-C--:B----4-:R-:W-:Y:S01]  /*10a0*/  FFMA R3, R252, R246.reuse, R3 ;  /* 0x000000f6fc037223 */ /* 0x090fe20000000003 */
[----:B------:R-:W-:Y:S02]  /*10b0*/  FFMA R245, R54, R246, R248 ;  /* 0x000000f636f57223 */ /* 0x000fe400000000f8 */
[----:B------:R-:W4:Y:S01]  /*10c0*/  LDL R252, [R1+0x18] ;  /* 0x0000180001fc7983 */ /* 0x000f220000100800 */
[----:B------:R-:W-:-:S03]  /*10d0*/  FFMA R248, R243, R247, R3 ;  /* 0x000000f7f3f87223 */ /* 0x000fc60000000003 */
[----:B------:R-:W4:Y:S01]  /*10e0*/  LDL R243, [R1+0x10] ;  /* 0x0000100001f37983 */ /* 0x000f220000100800 */
[-C--:B------:R-:W-:Y:S01]  /*10f0*/  FFMA R3, R119, R247.reuse, R250 ;  /* 0x000000f777037223 */ /* 0x080fe200000000fa */
[-C--:B------:R-:W-:Y:S01]  /*1100*/  FFMA R249, R55, R247.reuse, R245 ;  /* 0x000000f737f97223 */ /* 0x080fe200000000f5 */
[----:B------:R-:W-:Y:S02]  /*1110*/  FFMA R250, R183, R247, R244 ;  /* 0x000000f7b7fa7223 */ /* 0x000fe400000000f4 */
[----:B------:R-:W0:Y:S02]  /*1120*/  LDS.128 R244, [R0+UR5+-0x70] ;  /* 0xffff900500f47984 */ /* 0x000e240008000c00 */
[-C--:B0-----:R-:W-:Y:S01]  /*1130*/  FFMA R248, R179, R244.reuse, R248 ;  /* 0x000000f4b3f87223 */ /* 0x081fe200000000f8 */
[-C--:B------:R-:W-:Y:S01]  /*1140*/  FFMA R249, R56, R244.reuse, R249 ;  /* 0x000000f438f97223 */ /* 0x080fe200000000f9 */
[-C--:B------:R-:W-:Y:S01]  /*1150*/  FFMA R3, R120, R244.reuse, R3 ;  /* 0x000000f478037223 */ /* 0x080fe20000000003 */
[----:B------:R-:W-:Y:S01]  /*1160*/  FFMA R244, R184, R244, R250 ;  /* 0x000000f4b8f47223 */ /* 0x000fe200000000fa */
[-C--:B---3--:R-:W-:Y:S01]  /*1170*/  FFMA R248, R251, R245.reuse, R248 ;  /* 0x000000f5fbf87223 */ /* 0x088fe200000000f8 */
[-C--:B------:R-:W-:Y:S01]  /*1180*/  FFMA R249, R57, R245.reuse, R249 ;  /* 0x000000f539f97223 */ /* 0x080fe200000000f9 */
[-C--:B------:R-:W-:Y:S01]  /*1190*/  FFMA R3, R121, R245.reuse, R3 ;  /* 0x000000f579037223 */ /* 0x080fe20000000003 */
[----:B------:R-:W-:Y:S01]  /*11a0*/  FFMA R244, R185, R245, R244 ;  /* 0x000000f5b9f47223 */ /* 0x000fe200000000f4 */
[----:B------:R-:W3:Y:S01]  /*11b0*/  LDL.LU R179, [R1+0xa0] ;  /* 0x0000a00001b37983 */ /* 0x000ee20000300800 */
[-C--:B------:R-:W-:Y:S01]  /*11c0*/  FFMA R249, R58, R246.reuse, R249 ;  /* 0x000000f63af97223 */ /* 0x080fe200000000f9 */
[-C--:B------:R-:W-:Y:S01]  /*11d0*/  FFMA R3, R122, R246.reuse, R3 ;  /* 0x000000f67a037223 */ /* 0x080fe20000000003 */
[-C--:B------:R-:W-:Y:S01]  /*11e0*/  FFMA R244, R186, R246.reuse, R244 ;  /* 0x000000f6baf47223 */ /* 0x080fe200000000f4 */
[----:B------:R-:W3:Y:S01]  /*11f0*/  LDL R251, [R1+0x1c] ;  /* 0x00001c0001fb7983 */ /* 0x000ee20000100800 */
[-C--:B------:R-:W-:Y:S01]  /*1200*/  FFMA R249, R59, R247.reuse, R249 ;  /* 0x000000f73bf97223 */ /* 0x080fe200000000f9 */
[-C--:B------:R-:W-:Y:S01]  /*1210*/  FFMA R3, R123, R247.reuse, R3 ;  /* 0x000000f77b037223 */ /* 0x080fe20000000003 */
[----:B------:R-:W-:Y:S01]  /*1220*/  FFMA R250, R187, R247, R244 ;  /* 0x000000f7bbfa7223 */ /* 0x000fe200000000f4 */
[----:B--2---:R-:W-:-:S02]  /*1230*/  FFMA R245, R52, R246, R248 ;  /* 0x000000f634f57223 */ /* 0x004fc400000000f8 */
[----:B------:R-:W2:Y:S02]  /*1240*/  LDL R52, [R1+0x8] ;  /* 0x0000080001347983 */ /* 0x000ea40000100800 */
[----:B------:R-:W-:Y:S02]  /*1250*/  FFMA R248, R2, R247, R245 ;  /* 0x000000f702f87223 */ /* 0x000fe400000000f5 */
[----:B------:R-:W4:Y:S04]  /*1260*/  LDS.128 R244, [R0+UR5+-0x60] ;  /* 0xffffa00500f47984 */ /* 0x000f280008000c00 */
[----:B------:R-:W2:Y:S01]  /*1270*/  LDL R2, [R1+0xc] ;  /* 0x00000c0001027983 */ /* 0x000ea20000100800 */
[-C--:B----4-:R-:W-:Y:S01]  /*1280*/  FFMA R248, R243, R244.reuse, R248 ;  /* 0x000000f4f3f87223 */ /* 0x090fe200000000f8 */
[-C--:B------:R-:W-:Y:S01]  /*1290*/  FFMA R249, R60, R244.reuse, R249 ;  /* 0x000000f43cf97223 */ /* 0x080fe200000000f9 */
[-C--:B------:R-:W-:Y:S01]  /*12a0*/  FFMA R3, R124, R244.reuse, R3 ;  /* 0x000000f47c037223 */ /* 0x080fe20000000003 */
[----:B------:R-:W4:Y:S01]  /*12b0*/  LDL.LU R243, [R1+0x9c] ;  /* 0x00009c0001f37983 */ /* 0x000f220000300800 */
[----:B------:R-:W-:-:S03]  /*12c0*/  FFMA R244, R188, R244, R250 ;  /* 0x000000f4bcf47223 */ /* 0x000fc600000000fa */
[----:B------:R-:W3:Y:S01]  /*12d0*/  LDL R250, [R1+0x14] ;  /* 0x0000140001fa7983 */ /* 0x000ee20000100800 */
[-C--:B------:R-:W-:Y:S01]  /*12e0*/  FFMA R244, R189, R245.reuse, R244 ;  /* 0x000000f5bdf47223 */ /* 0x080fe200000000f4 */
[-C--:B------:R-:W-:Y:S01]  /*12f0*/  FFMA R249, R61, R245.reuse, R249 ;  /* 0x000000f53df97223 */ /* 0x080fe200000000f9 */
[----:B------:R-:W-:Y:S02]  /*1300*/  FFMA R3, R125, R245, R3 ;  /* 0x000000f57d037223 */ /* 0x000fe40000000003 */
[-C--:B------:R-:W-:Y:S01]  /*1310*/  FFMA R244, R190, R246.reuse, R244 ;  /* 0x000000f6bef47223 */ /* 0x080fe200000000f4 */
[-C--:B------:R-:W-:Y:S01]  /*1320*/  FFMA R249, R62, R246.reuse, R249 ;  /* 0x000000f63ef97223 */ /* 0x080fe200000000f9 */
[----:B------:R-:W-:-:S03]  /*1330*/  FFMA R3, R126, R246, R3 ;  /* 0x000000f67e037223 */ /* 0x000fc60000000003 */
[-C--:B------:R-:W-:Y:S01]  /*1340*/  FFMA R249, R63, R247.reuse, R249 ;  /* 0x000000f73ff97223 */ /* 0x080fe200000000f9 */
[----:B------:R-:W-:Y:S01]  /*1350*/  FFMA R3, R127, R247, R3 ;  /* 0x000000f77f037223 */ /* 0x000fe20000000003 */
[----:B---3--:R-:W-:-:S04]  /*1360*/  FFMA R248, R250, R245, R248 ;  /* 0x000000f5faf87223 */ /* 0x008fc800000000f8 */
[----:B------:R-:W-:Y:S01]  /*1370*/  FFMA R245, R252, R246, R248 ;  /* 0x000000f6fcf57223 */ /* 0x000fe200000000f8 */
[-C--:B------:R-:W-:Y:S01]  /*1380*/  FFMA R250, R191, R247.reuse, R244 ;  /* 0x000000f7bffa7223 */ /* 0x080fe200000000f4 */
[----:B------:R0:W3:Y:S02]  /*1390*/  LDL R252, [R1+0x60] ;  /* 0x0000600001fc7983 */ /* 0x0000e40000100800 */
[----:B------:R-:W-:Y:S02]  /*13a0*/  FFMA R248, R251, R247, R245 ;  /* 0x000000f7fbf87223 */ /* 0x000fe400000000f5 */
[----:B------:R-:W1:Y:S04]  /*13b0*/  LDS.128 R244, [R0+UR5+-0x50] ;  /* 0xffffb00500f47984 */ /* 0x000e680008000c00 */
[----:B------:R0:W3:Y:S01]  /*13c0*/  LDL R251, [R1+0x70] ;  /* 0x0000700001fb7983 */ /* 0x0000e20000100800 */
[-C--:B-1----:R-:W-:Y:S01]  /*13d0*/  FFMA R248, R180, R244.reuse, R248 ;  /* 0x000000f4b4f87223 */ /* 0x082fe200000000f8 */
[-C--:B------:R-:W-:Y:S01]  /*13e0*/  FFMA R249, R64, R244.reuse, R249 ;  /* 0x000000f440f97223 */ /* 0x080fe200000000f9 */
[-C--:B------:R-:W-:Y:S01]  /*13f0*/  FFMA R3, R128, R244.reuse, R3 ;  /* 0x000000f480037223 */ /* 0x080fe20000000003 */
[----:B------:R-:W-:Y:S01]  /*1400*/  FFMA R244, R192, R244, R250 ;  /* 0x000000f4c0f47223 */ /* 0x000fe200000000fa */
[-C--:B------:R-:W-:Y:S01]  /*1410*/  FFMA R248, R116, R245.reuse, R248 ;  /* 0x000000f574f87223 */ /* 0x080fe200000000f8 */
[-C--:B------:R-:W-:Y:S01]  /*1420*/  FFMA R249, R65, R245.reuse, R249 ;  /* 0x000000f541f97223 */ /* 0x080fe200000000f9 */
[-C--:B------:R-:W-:Y:S01]  /*1430*/  FFMA R3, R129, R245.reuse, R3 ;  /* 0x000000f581037223 */ /* 0x080fe20000000003 */
[----:B------:R-:W-:Y:S01]  /*1440*/  FFMA R244, R193, R245, R244 ;  /* 0x000000f5c1f47223 */ /* 0x000fe200000000f4 */
[-C--:B--2---:R-:W-:Y:S01]  /*1450*/  FFMA R245, R52, R246.reuse, R248 ;  /* 0x000000f634f57223 */ /* 0x084fe200000000f8 */
[-C--:B------:R-:W-:Y:S01]  /*1460*/  FFMA R249, R66, R246.reuse, R249 ;  /* 0x000000f642f97223 */ /* 0x080fe200000000f9 */
[-C--:B------:R-:W-:Y:S01]  /*1470*/  FFMA R3, R130, R246.reuse, R3 ;  /* 0x000000f682037223 */ /* 0x080fe20000000003 */
[----:B------:R-:W-:Y:S01]  /*1480*/  FFMA R244, R194, R246, R244 ;  /* 0x000000f6c2f47223 */ /* 0x000fe200000000f4 */
[-C--:B------:R-:W-:Y:S01]  /*1490*/  FFMA R248, R2, R247.reuse, R245 ;  /* 0x000000f702f87223 */ /* 0x080fe200000000f5 */
[-C--:B------:R-:W-:Y:S01]  /*14a0*/  FFMA R249, R67, R247.reuse, R249 ;  /* 0x000000f743f97223 */ /* 0x080fe200000000f9 */
[-C--:B------:R-:W-:Y:S01]  /*14b0*/  FFMA R3, R131, R247.reuse, R3 ;  /* 0x000000f783037223 */ /* 0x080fe20000000003 */
[----:B------:R-:W-:Y:S01]  /*14c0*/  FFMA R250, R195, R247, R244 ;  /* 0x000000f7c3fa7223 */ /* 0x000fe200000000f4 */
[----:B------:R0:W2:Y:S04]  /*14d0*/  LDL R180, [R1+0x74] ;  /* 0x0000740001b47983 */ /* 0x0000a80000100800 */
[----:B------:R-:W1:Y:S04]  /*14e0*/  LDS.128 R244, [R0+UR5+-0x40] ;  /* 0xffffc00500f47984 */ /* 0x000e680008000c00 */
[----:B------:R0:W4:Y:S04]  /*14f0*/  LDL R116, [R1+0x64] ;  /* 0x0000640001747983 */ /* 0x0001280000100800 */
[----:B------:R0:W3:Y:S04]  /*1500*/  LDL R52, [R1+0x54] ;  /* 0x0000540001347983 */ /* 0x0000e80000100800 */
        /* <DEDUP_REMOVED lines=16> */
[----:B------:R-:W-:-:S02]  /*1610*/  FFMA R250, R199, R247, R244 ;  /* 0x000000f7c7fa7223 */ /* 0x000fc400000000f4 */
[----:B------:R-:W1:Y:S02]  /*1620*/  LDS.128 R244, [R0+UR5+-0x30] ;  /* 0xffffd00500f47984 */ /* 0x000e640008000c00 */
        /* <DEDUP_REMOVED lines=50> */
[----:B------:R-:W1:Y:S02]  /*1950*/  LDS.128 R244, [R0+UR5] ;  /* 0x0000000500f47984 */ /* 0x000e640008000c00 */
        /* <DEDUP_REMOVED lines=16> */
[----:B------:R-:W1:Y:S02]  /*1a60*/  LDS.128 R244, [R0+UR5+0x10] ;  /* 0x0000100500f47984 */ /* 0x000e640008000c00 */
        /* <DEDUP_REMOVED lines=111> */
[----:B------:R0:W3:Y:S04]  /*2160*/  LDL R250, [R1+0x40] ;  /* 0x0000400001fa7983 */ /* 0x0000e80000100800 */
[----:B------:R0:W3:Y:S01]  /*2170*/  LDL R248, [R1+0x44] ;  /* 0x0000440001f87983 */ /* 0x0000e20000100800 */
[----:B------:R-:W-:Y:S01]  /*2180*/  FFMA R245, R51, R247, R245 ;  /* 0x000000f733f57223 */ /* 0x000fe200000000f5 */
[-C--:B------:R-:W-:Y:S01]  /*2190*/  FFMA R249, R114, R246.reuse, R249 ;  /* 0x000000f672f97223 */ /* 0x080fe200000000f9 */
[-C--:B------:R-:W-:Y:S01]  /*21a0*/  FFMA R3, R178, R246.reuse, R3 ;  /* 0x000000f6b2037223 */ /* 0x080fe20000000003 */
[----:B------:R-:W-:-:S02]  /*21b0*/  FFMA R244, R242, R246, R244 ;  /* 0x000000f6f2f47223 */ /* 0x000fc400000000f4 */
[----:B--2---:R-:W-:Y:S01]  /*21c0*/  @P0 MOV R180, R245 ;  /* 0x000000f500b40202 */ /* 0x004fe20000000f00 */
[----:B------:R-:W-:Y:S01]  /*21d0*/  FFMA R246, R115, R247, R249 ;  /* 0x000000f773f67223 */ /* 0x000fe200000000f9 */
[----:B----4-:R-:W-:Y:S01]  /*21e0*/  @P1 MOV R116, R245 ;  /* 0x000000f500741202 */ /* 0x010fe20000000f00 */
[-C--:B------:R-:W-:Y:S01]  /*21f0*/  FFMA R3, R179, R247.reuse, R3 ;  /* 0x000000f7b3037223 */ /* 0x080fe20000000003 */
[----:B------:R-:W-:Y:S01]  /*2200*/  FFMA R244, R243, R247, R244 ;  /* 0x000000f7f3f47223 */ /* 0x000fe200000000f4 */
[----:B------:R0:W2:Y:S01]  /*2210*/  LDL R249, [R1+0x48] ;  /* 0x0000480001f97983 */ /* 0x0000a20000100800 */
[----:B---3--:R-:W-:-:S03]  /*2220*/  @P2 MOV R52, R245 ;  /* 0x000000f500342202 */ /* 0x008fc60000000f00 */
[----:B------:R0:W3:Y:S04]  /*2230*/  LDL R247, [R1+0x4c] ;  /* 0x00004c0001f77983 */ /* 0x0000e80000100800 */
[----:B------:R1:W-:Y:S04]  /*2240*/  @P0 STL [R1+0x74], R180 ;  /* 0x000074b401000387 */ /* 0x0003e80000100800 */
[----:B-1----:R0:W5:Y:S04]  /*2250*/  LDL.LU R180, [R1+0x98] ;  /* 0x0000980001b47983 */ /* 0x0021680000300800 */
[----:B------:R1:W-:Y:S04]  /*2260*/  @P1 STL [R1+0x64], R116 ;  /* 0x0000647401001387 */ /* 0x0003e80000100800 */
[----:B-1----:R0:W5:Y:S04]  /*2270*/  LDL.LU R116, [R1+0x94] ;  /* 0x0000940001747983 */ /* 0x0021680000300800 */
[----:B------:R1:W-:Y:S04]  /*2280*/  @P2 STL [R1+0x54], R52 ;  /* 0x0000543401002387 */ /* 0x0003e80000100800 */
[----:B-1----:R0:W5:Y:S01]  /*2290*/  LDL.LU R52, [R1+0x90] ;  /* 0x0000900001347983 */ /* 0x0021620000300800 */
[----:B------:R-:W-:-:S03]  /*22a0*/  @P3 MOV R248, R245 ;  /* 0x000000f500f83202 */ /* 0x000fc60000000f00 */
[----:B------:R0:W4:Y:S01]  /*22b0*/  LDL R245, [R1+0x50] ;  /* 0x0000500001f57983 */ /* 0x0001220000100800 */
[-C--:B------:R-:W-:Y:S02]  /*22c0*/  @P0 MOV R251, R246.reuse ;  /* 0x000000f600fb0202 */ /* 0x080fe40000000f00 */
[----:B------:R-:W-:-:S03]  /*22d0*/  @P1 MOV R252, R246 ;  /* 0x000000f600fc1202 */ /* 0x000fc60000000f00 */
[----:B------:R1:W-:Y:S01]  /*22e0*/  @P0 STL [R1+0x70], R251 ;  /* 0x000070fb01000387 */ /* 0x0003e20000100800 */
[----:B------:R-:W-:Y:S02]  /*22f0*/  @P0 MOV R2, R3 ;  /* 0x0000000300020202 */ /* 0x000fe40000000f00 */
[-C--:B------:R-:W-:Y:S01]  /*2300*/  @P3 MOV R250, R246.reuse ;  /* 0x000000f600fa3202 */ /* 0x080fe20000000f00 */
[----:B-1----:R0:W2:Y:S04]  /*2310*/  LDL.LU R251, [R1+0x8c] ;  /* 0x00008c0001fb7983 */ /* 0x0020a80000300800 */
[----:B------:R1:W-:Y:S04]  /*2320*/  @P1 STL [R1+0x60], R252 ;  /* 0x000060fc01001387 */ /* 0x0003e80000100800 */
[----:B-1----:R0:W2:Y:S04]  /*2330*/  LDL.LU R252, [R1+0x88] ;  /* 0x0000880001fc7983 */ /* 0x0020a80000300800 */
[----:B------:R-:W-:Y:S01]  /*2340*/  @P3 STL [R1+0x44], R248 ;  /* 0x000044f801003387 */ /* 0x000fe20000100800 */
[----:B----4-:R-:W-:-:S03]  /*2350*/  @P2 MOV R245, R246 ;  /* 0x000000f600f52202 */ /* 0x010fc60000000f00 */
[----:B------:R0:W4:Y:S04]  /*2360*/  LDL R246, [R1+0x58] ;  /* 0x0000580001f67983 */ /* 0x0001280000100800 */
[----:B------:R-:W-:Y:S04]  /*2370*/  @P2 STL [R1+0x50], R245 ;  /* 0x000050f501002387 */ /* 0x000fe80000100800 */
[----:B------:R1:W-:Y:S04]  /*2380*/  @P0 STL [R1+0x6c], R2 ;  /* 0x00006c0201000387 */ /* 0x0003e80000100800 */
[----:B-1----:R0:W4:Y:S01]  /*2390*/  LDL.LU R2, [R1+0x84] ;  /* 0x0000840001027983 */ /* 0x0021220000300800 */
[----:B---3--:R-:W-:-:S02]  /*23a0*/  @P2 MOV R247, R3 ;  /* 0x0000000300f72202 */ /* 0x008fc40000000f00 */
[-C--:B--2---:R-:W-:Y:S02]  /*23b0*/  @P3 MOV R252, R3.reuse ;  /* 0x0000000300fc3202 */ /* 0x084fe40000000f00 */
[----:B----4-:R-:W-:-:S05]  /*23c0*/  @P1 MOV R2, R3 ;  /* 0x0000000300021202 */ /* 0x010fca0000000f00 */
[----:B------:R1:W-:Y:S04]  /*23d0*/  @P1 STL [R1+0x5c], R2 ;  /* 0x00005c0201001387 */ /* 0x0003e80000100800 */
[----:B-1----:R-:W2:Y:S04]  /*23e0*/  LDL.LU R2, [R1+0x80] ;  /* 0x0000800001027983 */ /* 0x002ea80000300800 */
[----:B------:R0:W-:Y:S04]  /*23f0*/  @P3 STL [R1+0x40], R250 ;  /* 0x000040fa01003387 */ /* 0x0001e80000100800 */
[----:B------:R0:W3:Y:S01]  /*2400*/  LDL R3, [R1+0x68] ;  /* 0x0000680001037983 */ /* 0x0000e20000100800 */
[----:B------:R-:W-:-:S02]  /*2410*/  @P1 MOV R246, R244 ;  /* 0x000000f400f61202 */ /* 0x000fc40000000f00 */
[----:B------:R-:W-:Y:S01]  /*2420*/  @P2 MOV R249, R244 ;  /* 0x000000f400f92202 */ /* 0x000fe20000000f00 */
[----:B------:R0:W-:Y:S01]  /*2430*/  @P2 STL [R1+0x4c], R247 ;  /* 0x00004cf701002387 */ /* 0x0001e20000100800 */
[----:B------:R-:W-:-:S04]  /*2440*/  UIADD3 UR5, UPT, UPT, UR5, 0x110, URZ ;  /* 0x0000011005057890 */ /* 0x000fc8000fffe0ff */
[----:B------:R-:W-:Y:S01]  /*2450*/  UISETP.NE.AND UP0, UPT, UR5, 0x4c0, UPT ;  /* 0x000004c00500788c */ /* 0x000fe2000bf05270 */
[-C--:B------:R-:W-:Y:S02]  /*2460*/  @P3 MOV R251, R244.reuse ;  /* 0x000000f400fb3202 */ /* 0x080fe40000000f00 */
[----:B---3--:R-:W-:-:S05]  /*2470*/  @P0 MOV R3, R244 ;  /* 0x000000f400030202 */ /* 0x008fca0000000f00 */
[----:B------:R0:W-:Y:S04]  /*2480*/  @P0 STL [R1+0x68], R3 ;  /* 0x0000680301000387 */ /* 0x0001e80000100800 */
[----:B------:R0:W-:Y:S04]  /*2490*/  @P1 STL [R1+0x58], R246 ;  /* 0x000058f601001387 */ /* 0x0001e80000100800 */
[----:B------:R0:W-:Y:S01]  /*24a0*/  @P2 STL [R1+0x48], R249 ;  /* 0x000048f901002387 */ /* 0x0001e20000100800 */
[----:B--2---:R-:W-:Y:S01]  /*24b0*/  IADD3 R2, PT, PT, R2, 0x10, RZ ;  /* 0x0000001002027810 */ /* 0x004fe20007ffe0ff */
[----:B------:R-:W-:Y:S06]  /*24c0*/  BRA.U UP0, `(.L_x_1) ;  /* 0xffffffe500d47547 */ /* 0x000fec000b83ffff */
[----:B------:R-:W-:Y:S06]  /*24d0*/  BAR.SYNC.DEFER_BLOCKING 0x0 ;  /* 0x0000000000007b1d */ /* 0x000fec0000010000 */
[----:B------:R-:W-:Y:S05]  /*24e0*/  @P4 BRA `(.L_x_2) ;  /* 0xffffffdc00584947 */ /* 0x000fea000383ffff */
[----:B------:R1:W5:Y:S04]  /*24f0*/  LDL.LU R20, [R1+0x74] ;  /* 0x0000740001147983 */ /* 0x0003680000300800 */
[----:B------:R1:W5:Y:S04]  /*2500*/  LDL.LU R21, [R1+0x70] ;  /* 0x0000700001157983 */ /* 0x0003680000300800 */
[----:B------:R1:W5:Y:S01]  /*2510*/  LDL.LU R22, [R1+0x6c] ;  /* 0x00006c0001167983 */ /* 0x0003620000300800 */
[----:B------:R-:W-:-:S03]  /*2520*/  MOV R23, R3 ;  /* 0x0000000300177202 */ /* 0x000fc60000000f00 */
[----:B------:R1:W5:Y:S04]  /*2530*/  LDL.LU R16, [R1+0x64] ;  /* 0x0000640001107983 */ /* 0x0003680000300800 */
[----:B------:R1:W5:Y:S04]  /*2540*/  LDL.LU R17, [R1+0x60] ;  /* 0x0000600001117983 */ /* 0x0003680000300800 */
[----:B------:R1:W5:Y:S01]  /*2550*/  LDL.LU R18, [R1+0x5c] ;  /* 0x00005c0001127983 */ /* 0x0003620000300800 */
[----:B------:R-:W-:-:S03]  /*2560*/  MOV R19, R246 ;  /* 0x000000f600137202 */ /* 0x000fc60000000f00 */
[----:B------:R1:W5:Y:S01]  /*2570*/  LDL.LU R12, [R1+0x54] ;  /* 0x00005400010c7983 */ /* 0x0003620000300800 */
[----:B------:R-:W-:Y:S02]  /*2580*/  MOV R15, R249 ;  /* 0x000000f9000f7202 */ /* 0x000fe40000000f00 */
[----:B0-----:R-:W-:Y:S02]  /*2590*/  MOV R249, R250 ;  /* 0x000000fa00f97202 */ /* 0x001fe40000000f00 */
[----:B------:R-:W-:Y:S02]  /*25a0*/  MOV R13, R245 ;  /* 0x000000f5000d7202 */ /* 0x000fe40000000f00 */
[----:B------:R-:W-:Y:S02]  /*25b0*/  MOV R14, R247 ;  /* 0x000000f7000e7202 */ /* 0x000fe40000000f00 */
[----:B-1----:R-:W-:-:S07]  /*25c0*/  MOV R250, R252 ;  /* 0x000000fc00fa7202 */ /* 0x002fce0000000f00 */
.L_x_0:
[----:B------:R-:W2:Y:S01]  /*25d0*/  LDL.LU R8, [R1+0x78] ;  /* 0x0000780001087983 */ /* 0x000ea20000300800 */
[----:B------:R-:W0:Y:S01]  /*25e0*/  LDCU UR4, c[0x0][0x360] ;  /* 0x00006c00ff0477ac */ /* 0x000e220008000800 */
[----:B------:R-:W1:Y:S01]  /*25f0*/  LDC.64 R2, c[0x0][0x390] ;  /* 0x0000e400ff027b82 */ /* 0x000e620000000a00 */
[----:B------:R-:W0:Y:S01]  /*2600*/  S2R R4, SR_CTAID.X ;  /* 0x0000000000047919 */ /* 0x000e220000002500 */
[----:B------:R-:W3:Y:S01]  /*2610*/  LDCU UR5, c[0x0][0x364] ;  /* 0x00006c80ff0577ac */ /* 0x000ee20008000800 */
[----:B------:R-:W0:Y:S01]  /*2620*/  S2R R5, SR_TID.X ;  /* 0x0000000000057919 */ /* 0x000e220000002100 */
[----:B------:R-:W3:Y:S01]  /*2630*/  S2R R6, SR_CTAID.Y ;  /* 0x0000000000067919 */ /* 0x000ee20000002600 */
[----:B------:R-:W3:Y:S01]  /*2640*/  S2R R7, SR_TID.Y ;  /* 0x0000000000077919 */ /* 0x000ee20000002200 */
[----:B0-----:R-:W-:-:S05]  /*2650*/  IMAD R4, R4, UR4, R5 ;  /* 0x0000000404047c24 */ /* 0x001fca000f8e0205 */
[----:B------:R-:W-:-:S04]  /*2660*/  SHF.L.U32 R4, R4, 0x2, RZ ;  /* 0x0000000204047819 */ /* 0x000fc800000006ff */
[----:B------:R-:W-:Y:S02]  /*2670*/  SHF.R.S32.HI R4, RZ, 0x2, R4 ;  /* 0x00000002ff047819 */ /* 0x000fe40000011404 */
[----:B--2---:R-:W-:-:S04]  /*2680*/  SHF.R.S32.HI R0, RZ, 0x1f, R8 ;  /* 0x0000001fff007819 */ /* 0x004fc80000011408 */
[----:B------:R-:W-:-:S04]  /*2690*/  LEA.HI R0, R0, R8, RZ, 0x2 ;  /* 0x0000000800007211 */ /* 0x000fc800078f10ff */
[----:B------:R-:W-:Y:S01]  /*26a0*/  SHF.R.S32.HI R9, RZ, 0x2, R0 ;  /* 0x00000002ff097819 */ /* 0x000fe20000011400 */
[----:B---3--:R-:W-:-:S04]  /*26b0*/  IMAD R0, R6, UR5, R7 ;  /* 0x0000000506007c24 */ /* 0x008fc8000f8e0207 */
[----:B------:R-:W-:-:S05]  /*26c0*/  IMAD R5, R9, R0, RZ ;  /* 0x0000000009057224 */ /* 0x000fca00078e02ff */
[----:B------:R-:W-:-:S05]  /*26d0*/  LEA R5, R5, R4, 0x2 ;  /* 0x0000000405057211 */ /* 0x000fca00078e10ff */
[----:B-1----:R-:W-:-:S05]  /*26e0*/  IMAD.WIDE R2, R5, 0x10, R2 ;  /* 0x0000001005027825 */ /* 0x002fca00078e0202 */
[----:B-----5:R-:W-:Y:S01]  /*26f0*/  STG.E.128 desc[UR6][R2.64], R20 ;  /* 0x0000001402007986 */ /* 0x020fe2000c101d06 */
[----:B------:R-:W-:-:S05]  /*2700*/  IMAD.WIDE R4, R9, 0x10, R2 ;  /* 0x0000001009047825 */ /* 0x000fca00078e0202 */
[----:B------:R-:W-:Y:S01]  /*2710*/  STG.E.128 desc[UR6][R4.64], R16 ;  /* 0x0000001004007986 */ /* 0x000fe2000c101d06 */
[----:B------:R-:W-:-:S05]  /*2720*/  IMAD.WIDE R6, R9, 0x10, R4 ;  /* 0x0000001009067825 */ /* 0x000fca00078e0204 */
[----:B------:R-:W-:Y:S01]  /*2730*/  STG.E.128 desc[UR6][R6.64], R12 ;  /* 0x0000000c06007986 */ /* 0x000fe2000c101d06 */
[----:B------:R-:W-:-:S05]  /*2740*/  IMAD.WIDE R8, R9, 0x10, R6 ;  /* 0x0000001009087825 */ /* 0x000fca00078e0206 */
[----:B------:R-:W-:Y:S01]  /*2750*/  STG.E.128 desc[UR6][R8.64], R248 ;  /* 0x000000f808007986 */ /* 0x000fe2000c101d06 */
[----:B------:R-:W-:Y:S05]  /*2760*/  EXIT ;  /* 0x000000000000794d */ /* 0x000fea0003800000 */
.L_x_3:
[----:B------:R-:W-:-:S00]  /*2770*/  BRA `(.L_x_3) ;  /* 0xfffffffc00fc7947 */ /* 0x000fc0000383ffff */
[----:B------:R-:W-:-:S00]  /*2780*/  NOP ;  /* 0x0000000000007918 */ /* 0x000fc00000000000 */
[----:B------:R-:W-:-:S00]  /*2790*/  NOP ;  /* 0x0000000000007918 */ /* 0x000fc00000000000 */
[----:B------:R-:W-:-:S00]  /*27a0*/  NOP ;  /* 0x0000000000007918 */ /* 0x000fc00000000000 */
[----:B------:R-:W-:-:S00]  /*27b0*/  NOP ;  /* 0x0000000000007918 */ /* 0x000fc00000000000 */
[----:B------:R-:W-:-:S00]  /*27c0*/  NOP ;  /* 0x0000000000007918 */ /* 0x000fc00000000000 */
[----:B------:R-:W-:-:S00]  /*27d0*/  NOP ;  /* 0x0000000000007918 */ /* 0x000fc00000000000 */
[----:B------:R-:W-:-:S00]  /*27e0*/  NOP ;  /* 0x0000000000007918 */ /* 0x000fc00000000000 */
[----:B------:R-:W-:-:S00]  /*27f0*/  NOP ;  /* 0x0000000000007918 */ /* 0x000fc00000000000 */
.L_x_4:


//--------------------- .nv.shared._Z9matmul_cuPKfS0_Pfi --------------------------
	.section	.nv.shared._Z9matmul_cuPKfS0_Pfi,"aw",@nobits
	.sectionflags	@""
	.align	4
.nv.shared._Z9matmul_cuPKfS0_Pfi:
	.zero		35840


//--------------------- .nv.shared.reserved.0     --------------------------
	.section	.nv.shared.reserved.0,"aw",@nobits
	.weak		__nv_reservedSMEM_offset_0_alias
	.size		__nv_reservedSMEM_offset_0_alias, 0, 64
	.other		__nv_reservedSMEM_offset_0_alias,@"STO_CUDA_RESERVED_SHARED STV_DEFAULT"
__nv_reservedSMEM_offset_0_alias:
	.zero		0
	.zero		64


//--------------------- .nv.constant0._Z9matmul_cuPKfS0_Pfi --------------------------
	.section	.nv.constant0._Z9matmul_cuPKfS0_Pfi,"a",@progbits
	.sectionflags	@""
	.align	4
.nv.constant0._Z9matmul_cuPKfS0_Pfi:
	.zero		924


//--------------------- SYMBOLS --------------------------

	.type		.nv.reservedSmem.offset0,@object
	.size		.nv.reservedSmem.offset0,0x4
	.type		.nv.reservedSmem.cap,@object
	.size		.nv.reservedSmem.cap,0x4
